//
// Generated by NVIDIA NVVM Compiler
//
// Compiler Build ID: CL-36424714
// Cuda compilation tools, release 13.0, V13.0.88
// Based on NVVM 20.0.0
//

.version 9.0
.target sm_100
.address_size 64

	// .globl	primal_dual_for_total_variation_3D

.visible .entry primal_dual_for_total_variation_3D(
	.param .u64 .ptr .align 1 primal_dual_for_total_variation_3D_param_0,
	.param .u64 .ptr .align 1 primal_dual_for_total_variation_3D_param_1,
	.param .u64 .ptr .align 1 primal_dual_for_total_variation_3D_param_2,
	.param .u64 .ptr .align 1 primal_dual_for_total_variation_3D_param_3,
	.param .u64 .ptr .align 1 primal_dual_for_total_variation_3D_param_4,
	.param .u64 .ptr .align 1 primal_dual_for_total_variation_3D_param_5,
	.param .u64 .ptr .align 1 primal_dual_for_total_variation_3D_param_6,
	.param .u64 .ptr .align 1 primal_dual_for_total_variation_3D_param_7,
	.param .u64 .ptr .align 1 primal_dual_for_total_variation_3D_param_8,
	.param .f32 primal_dual_for_total_variation_3D_param_9,
	.param .f32 primal_dual_for_total_variation_3D_param_10,
	.param .f32 primal_dual_for_total_variation_3D_param_11,
	.param .f32 primal_dual_for_total_variation_3D_param_12,
	.param .u32 primal_dual_for_total_variation_3D_param_13,
	.param .u32 primal_dual_for_total_variation_3D_param_14,
	.param .u32 primal_dual_for_total_variation_3D_param_15,
	.param .u32 primal_dual_for_total_variation_3D_param_16,
	.param .u32 primal_dual_for_total_variation_3D_param_17
)
{
	.reg .pred 	%p<62>;
	.reg .b32 	%r<33>;
	.reg .b32 	%f<186>;
	.reg .b64 	%rd<78>;

	ld.param.u64 	%rd26, [primal_dual_for_total_variation_3D_param_1];
	ld.param.u64 	%rd22, [primal_dual_for_total_variation_3D_param_2];
	ld.param.u64 	%rd27, [primal_dual_for_total_variation_3D_param_3];
	ld.param.u64 	%rd28, [primal_dual_for_total_variation_3D_param_4];
	ld.param.u64 	%rd29, [primal_dual_for_total_variation_3D_param_5];
	ld.param.u64 	%rd24, [primal_dual_for_total_variation_3D_param_7];
	ld.param.u64 	%rd25, [primal_dual_for_total_variation_3D_param_8];
	ld.param.f32 	%f89, [primal_dual_for_total_variation_3D_param_9];
	ld.param.f32 	%f90, [primal_dual_for_total_variation_3D_param_10];
	ld.param.f32 	%f91, [primal_dual_for_total_variation_3D_param_11];
	ld.param.f32 	%f92, [primal_dual_for_total_variation_3D_param_12];
	ld.param.u32 	%r6, [primal_dual_for_total_variation_3D_param_13];
	ld.param.u32 	%r11, [primal_dual_for_total_variation_3D_param_14];
	ld.param.u32 	%r8, [primal_dual_for_total_variation_3D_param_15];
	ld.param.u32 	%r9, [primal_dual_for_total_variation_3D_param_16];
	ld.param.u32 	%r10, [primal_dual_for_total_variation_3D_param_17];
	cvta.to.global.u64 	%rd1, %rd26;
	cvta.to.global.u64 	%rd2, %rd29;
	cvta.to.global.u64 	%rd3, %rd28;
	cvta.to.global.u64 	%rd4, %rd27;
	mov.u32 	%r12, %ctaid.x;
	mov.u32 	%r13, %ntid.x;
	mov.u32 	%r14, %tid.x;
	mad.lo.s32 	%r15, %r12, %r13, %r14;
	cvt.u64.u32 	%rd5, %r15;
	mov.u32 	%r16, %ctaid.y;
	mov.u32 	%r17, %ntid.y;
	mov.u32 	%r18, %tid.y;
	mad.lo.s32 	%r19, %r16, %r17, %r18;
	cvt.u64.u32 	%rd6, %r19;
	mov.u32 	%r21, %ctaid.z;
	mov.u32 	%r22, %ntid.z;
	mov.u32 	%r23, %tid.z;
	mad.lo.s32 	%r1, %r21, %r22, %r23;
	cvt.s64.s32 	%rd7, %r6;
	setp.ge.s64 	%p1, %rd5, %rd7;
	setp.ge.s32 	%p2, %r19, %r11;
	or.pred  	%p3, %p1, %p2;
	setp.ge.s32 	%p4, %r1, %r8;
	or.pred  	%p5, %p3, %p4;
	@%p5 bra 	$L__BB0_53;
	cvt.u32.u64 	%r24, %rd5;
	cvt.u64.u32 	%rd30, %r1;
	mul.lo.s32 	%r25, %r11, %r6;
	cvt.s64.s32 	%rd8, %r25;
	mad.lo.s64 	%rd31, %rd7, %rd6, %rd5;
	mad.lo.s64 	%rd9, %rd8, %rd30, %rd31;
	sub.s64 	%rd10, %rd9, %rd7;
	sub.s64 	%rd11, %rd9, %rd8;
	shl.b64 	%rd32, %rd9, 2;
	add.s64 	%rd12, %rd4, %rd32;
	ld.global.f32 	%f1, [%rd12];
	add.s64 	%rd13, %rd3, %rd32;
	ld.global.f32 	%f2, [%rd13];
	add.s64 	%rd14, %rd2, %rd32;
	ld.global.f32 	%f3, [%rd14];
	add.s64 	%rd15, %rd1, %rd32;
	ld.global.f32 	%f4, [%rd15];
	setp.eq.s32 	%p6, %r24, 0;
	mov.f32 	%f155, 0f00000000;
	mov.f32 	%f178, %f155;
	mov.f32 	%f157, %f155;
	mov.f32 	%f158, %f155;
	@%p6 bra 	$L__BB0_3;
	ld.global.f32 	%f178, [%rd12+-4];
	ld.global.f32 	%f157, [%rd13+-4];
	ld.global.f32 	%f155, [%rd14+-4];
	ld.global.f32 	%f158, [%rd15+-4];
$L__BB0_3:
	cvt.u32.u64 	%r2, %rd6;
	setp.eq.s32 	%p7, %r2, 0;
	shl.b64 	%rd33, %rd10, 2;
	add.s64 	%rd16, %rd1, %rd33;
	mov.f32 	%f159, 0f00000000;
	mov.f32 	%f160, %f159;
	mov.f32 	%f182, %f159;
	mov.f32 	%f162, %f159;
	@%p7 bra 	$L__BB0_5;
	add.s64 	%rd35, %rd4, %rd33;
	ld.global.f32 	%f160, [%rd35];
	add.s64 	%rd36, %rd3, %rd33;
	ld.global.f32 	%f182, [%rd36];
	add.s64 	%rd37, %rd2, %rd33;
	ld.global.f32 	%f159, [%rd37];
	ld.global.f32 	%f162, [%rd16];
$L__BB0_5:
	setp.eq.s32 	%p8, %r1, 0;
	shl.b64 	%rd38, %rd11, 2;
	add.s64 	%rd17, %rd1, %rd38;
	mov.f32 	%f185, 0f00000000;
	mov.f32 	%f164, %f185;
	mov.f32 	%f165, %f185;
	mov.f32 	%f166, %f185;
	@%p8 bra 	$L__BB0_7;
	add.s64 	%rd40, %rd4, %rd38;
	ld.global.f32 	%f164, [%rd40];
	add.s64 	%rd41, %rd3, %rd38;
	ld.global.f32 	%f165, [%rd41];
	add.s64 	%rd42, %rd2, %rd38;
	ld.global.f32 	%f185, [%rd42];
	ld.global.f32 	%f166, [%rd17];
$L__BB0_7:
	cvt.u32.u64 	%r26, %rd6;
	cvt.u32.u64 	%r3, %rd5;
	add.s32 	%r27, %r6, -1;
	cvt.s64.s32 	%rd18, %r27;
	setp.eq.s64 	%p9, %rd5, %rd18;
	add.s32 	%r4, %r11, -1;
	setp.eq.s32 	%p10, %r26, %r4;
	add.s32 	%r5, %r8, -1;
	setp.ne.s32 	%p11, %r3, 0;
	and.pred  	%p12, %p11, %p10;
	setp.ne.s32 	%p13, %r26, 0;
	and.pred  	%p14, %p13, %p9;
	or.pred  	%p15, %p12, %p14;
	mov.f32 	%f179, 0f00000000;
	not.pred 	%p16, %p15;
	@%p16 bra 	$L__BB0_9;
	ld.global.f32 	%f179, [%rd16+-4];
$L__BB0_9:
	setp.eq.s32 	%p18, %r1, %r5;
	and.pred  	%p20, %p11, %p18;
	setp.ne.s32 	%p21, %r1, 0;
	and.pred  	%p22, %p21, %p9;
	or.pred  	%p23, %p20, %p22;
	mov.f32 	%f183, 0f00000000;
	not.pred 	%p24, %p23;
	@%p24 bra 	$L__BB0_11;
	ld.global.f32 	%f183, [%rd17+-4];
$L__BB0_11:
	cvt.u32.u64 	%r28, %rd6;
	setp.ne.s32 	%p26, %r28, 0;
	setp.eq.s32 	%p28, %r28, %r4;
	and.pred  	%p29, %p26, %p18;
	and.pred  	%p30, %p21, %p28;
	or.pred  	%p31, %p29, %p30;
	mov.f32 	%f184, 0f00000000;
	not.pred 	%p32, %p31;
	@%p32 bra 	$L__BB0_13;
	add.s64 	%rd48, %rd8, %rd7;
	sub.s64 	%rd49, %rd9, %rd48;
	shl.b64 	%rd50, %rd49, 2;
	add.s64 	%rd51, %rd1, %rd50;
	ld.global.f32 	%f184, [%rd51];
$L__BB0_13:
	setp.eq.s64 	%p33, %rd5, %rd18;
	mov.f32 	%f170, %f158;
	@%p33 bra 	$L__BB0_15;
	ld.global.f32 	%f170, [%rd15+4];
$L__BB0_15:
	cvt.u32.u64 	%r29, %rd6;
	setp.eq.s32 	%p34, %r29, %r4;
	shl.b64 	%rd52, %rd7, 2;
	add.s64 	%rd19, %rd15, %rd52;
	mov.f32 	%f171, %f162;
	@%p34 bra 	$L__BB0_17;
	ld.global.f32 	%f171, [%rd19];
$L__BB0_17:
	setp.eq.s32 	%p35, %r1, %r5;
	shl.b64 	%rd53, %rd8, 2;
	add.s64 	%rd20, %rd15, %rd53;
	mov.f32 	%f172, %f166;
	@%p35 bra 	$L__BB0_19;
	ld.global.f32 	%f172, [%rd20];
$L__BB0_19:
	sub.f32 	%f99, %f170, %f4;
	fma.rn.f32 	%f173, %f89, %f99, %f1;
	sub.f32 	%f100, %f171, %f4;
	fma.rn.f32 	%f174, %f89, %f100, %f2;
	sub.f32 	%f101, %f172, %f4;
	fma.rn.f32 	%f175, %f89, %f101, %f3;
	setp.ne.s32 	%p36, %r10, 0;
	@%p36 bra 	$L__BB0_22;
	mul.f32 	%f108, %f174, %f174;
	fma.rn.f32 	%f109, %f173, %f173, %f108;
	fma.rn.f32 	%f44, %f175, %f175, %f109;
	setp.leu.f32 	%p40, %f44, 0f3F800000;
	@%p40 bra 	$L__BB0_23;
	sqrt.rn.f32 	%f110, %f44;
	rcp.rn.f32 	%f111, %f110;
	mul.f32 	%f173, %f173, %f111;
	mul.f32 	%f174, %f174, %f111;
	mul.f32 	%f175, %f175, %f111;
	bra.uni 	$L__BB0_23;
$L__BB0_22:
	abs.f32 	%f102, %f173;
	abs.f32 	%f103, %f174;
	abs.f32 	%f104, %f175;
	setp.lt.f32 	%p37, %f102, 0f3F800000;
	selp.f32 	%f105, 0f3F800000, %f102, %p37;
	setp.lt.f32 	%p38, %f103, 0f3F800000;
	selp.f32 	%f106, 0f3F800000, %f103, %p38;
	setp.lt.f32 	%p39, %f104, 0f3F800000;
	selp.f32 	%f107, 0f3F800000, %f104, %p39;
	div.rn.f32 	%f173, %f173, %f105;
	div.rn.f32 	%f174, %f174, %f106;
	div.rn.f32 	%f175, %f175, %f107;
$L__BB0_23:
	cvt.u32.u64 	%r30, %rd5;
	setp.eq.s32 	%p41, %r30, 0;
	@%p41 bra 	$L__BB0_32;
	cvt.u32.u64 	%r31, %rd6;
	setp.eq.s32 	%p42, %r31, %r4;
	mov.f32 	%f176, %f179;
	@%p42 bra 	$L__BB0_26;
	ld.global.f32 	%f176, [%rd19+-4];
$L__BB0_26:
	mov.f32 	%f177, %f183;
	@%p35 bra 	$L__BB0_28;
	ld.global.f32 	%f177, [%rd20+-4];
$L__BB0_28:
	sub.f32 	%f112, %f4, %f158;
	fma.rn.f32 	%f178, %f89, %f112, %f178;
	sub.f32 	%f113, %f176, %f158;
	fma.rn.f32 	%f59, %f89, %f113, %f157;
	sub.f32 	%f114, %f177, %f158;
	fma.rn.f32 	%f60, %f89, %f114, %f155;
	@%p36 bra 	$L__BB0_31;
	mul.f32 	%f117, %f59, %f59;
	fma.rn.f32 	%f118, %f178, %f178, %f117;
	fma.rn.f32 	%f61, %f60, %f60, %f118;
	setp.leu.f32 	%p46, %f61, 0f3F800000;
	@%p46 bra 	$L__BB0_32;
	sqrt.rn.f32 	%f119, %f61;
	rcp.rn.f32 	%f120, %f119;
	mul.f32 	%f178, %f178, %f120;
	bra.uni 	$L__BB0_32;
$L__BB0_31:
	abs.f32 	%f115, %f178;
	setp.lt.f32 	%p45, %f115, 0f3F800000;
	selp.f32 	%f116, 0f3F800000, %f115, %p45;
	div.rn.f32 	%f178, %f178, %f116;
$L__BB0_32:
	setp.eq.s32 	%p47, %r2, 0;
	@%p47 bra 	$L__BB0_43;
	@%p33 bra 	$L__BB0_35;
	ld.global.f32 	%f179, [%rd16+4];
$L__BB0_35:
	add.s64 	%rd54, %rd6, -1;
	cvt.u64.u32 	%rd55, %r4;
	setp.ne.s64 	%p49, %rd54, %rd55;
	mov.f32 	%f180, %f4;
	@%p49 bra 	$L__BB0_37;
	shl.b64 	%rd56, %rd7, 1;
	sub.s64 	%rd57, %rd9, %rd56;
	shl.b64 	%rd58, %rd57, 2;
	add.s64 	%rd59, %rd1, %rd58;
	ld.global.f32 	%f180, [%rd59];
$L__BB0_37:
	mov.f32 	%f181, %f184;
	@%p35 bra 	$L__BB0_39;
	shl.b64 	%rd60, %rd8, 2;
	add.s64 	%rd61, %rd16, %rd60;
	ld.global.f32 	%f181, [%rd61];
$L__BB0_39:
	sub.f32 	%f121, %f179, %f162;
	fma.rn.f32 	%f71, %f89, %f121, %f160;
	sub.f32 	%f122, %f180, %f162;
	fma.rn.f32 	%f182, %f89, %f122, %f182;
	sub.f32 	%f123, %f181, %f162;
	fma.rn.f32 	%f73, %f89, %f123, %f159;
	@%p36 bra 	$L__BB0_42;
	mul.f32 	%f126, %f182, %f182;
	fma.rn.f32 	%f127, %f71, %f71, %f126;
	fma.rn.f32 	%f74, %f73, %f73, %f127;
	setp.leu.f32 	%p53, %f74, 0f3F800000;
	@%p53 bra 	$L__BB0_43;
	sqrt.rn.f32 	%f128, %f74;
	rcp.rn.f32 	%f129, %f128;
	mul.f32 	%f182, %f182, %f129;
	bra.uni 	$L__BB0_43;
$L__BB0_42:
	abs.f32 	%f124, %f182;
	setp.lt.f32 	%p52, %f124, 0f3F800000;
	selp.f32 	%f125, 0f3F800000, %f124, %p52;
	div.rn.f32 	%f182, %f182, %f125;
$L__BB0_43:
	setp.eq.s32 	%p54, %r1, 0;
	@%p54 bra 	$L__BB0_52;
	@%p33 bra 	$L__BB0_46;
	ld.global.f32 	%f183, [%rd17+4];
$L__BB0_46:
	cvt.u32.u64 	%r32, %rd6;
	setp.eq.s32 	%p56, %r32, %r4;
	@%p56 bra 	$L__BB0_48;
	sub.s64 	%rd62, %rd7, %rd8;
	shl.b64 	%rd63, %rd62, 2;
	add.s64 	%rd64, %rd15, %rd63;
	ld.global.f32 	%f184, [%rd64];
$L__BB0_48:
	setp.ne.s32 	%p57, %r10, 0;
	sub.f32 	%f130, %f183, %f166;
	fma.rn.f32 	%f82, %f89, %f130, %f164;
	sub.f32 	%f131, %f184, %f166;
	fma.rn.f32 	%f83, %f89, %f131, %f165;
	sub.f32 	%f132, %f4, %f166;
	fma.rn.f32 	%f185, %f89, %f132, %f185;
	@%p57 bra 	$L__BB0_51;
	mul.f32 	%f135, %f83, %f83;
	fma.rn.f32 	%f136, %f82, %f82, %f135;
	fma.rn.f32 	%f85, %f185, %f185, %f136;
	setp.leu.f32 	%p59, %f85, 0f3F800000;
	@%p59 bra 	$L__BB0_52;
	sqrt.rn.f32 	%f137, %f85;
	rcp.rn.f32 	%f138, %f137;
	mul.f32 	%f185, %f185, %f138;
	bra.uni 	$L__BB0_52;
$L__BB0_51:
	abs.f32 	%f133, %f185;
	setp.lt.f32 	%p58, %f133, 0f3F800000;
	selp.f32 	%f134, 0f3F800000, %f133, %p58;
	div.rn.f32 	%f185, %f185, %f134;
$L__BB0_52:
	ld.param.u64 	%rd77, [primal_dual_for_total_variation_3D_param_6];
	ld.param.u64 	%rd76, [primal_dual_for_total_variation_3D_param_0];
	setp.ne.s32 	%p60, %r9, 0;
	setp.lt.f32 	%p61, %f4, 0f00000000;
	selp.f32 	%f139, 0f00000000, %f4, %p61;
	selp.f32 	%f140, %f139, %f4, %p60;
	sub.f32 	%f141, %f173, %f178;
	sub.f32 	%f142, %f174, %f182;
	neg.f32 	%f143, %f142;
	sub.f32 	%f144, %f175, %f185;
	sub.f32 	%f145, %f143, %f141;
	sub.f32 	%f146, %f145, %f144;
	mul.f32 	%f147, %f90, %f146;
	sub.f32 	%f148, %f140, %f147;
	cvta.to.global.u64 	%rd65, %rd76;
	shl.b64 	%rd66, %rd9, 2;
	add.s64 	%rd67, %rd65, %rd66;
	ld.global.f32 	%f149, [%rd67];
	fma.rn.f32 	%f150, %f91, %f149, %f148;
	add.f32 	%f151, %f91, 0f3F800000;
	div.rn.f32 	%f152, %f150, %f151;
	sub.f32 	%f153, %f152, %f140;
	fma.rn.f32 	%f154, %f92, %f153, %f152;
	cvta.to.global.u64 	%rd68, %rd22;
	add.s64 	%rd69, %rd68, %rd66;
	st.global.f32 	[%rd69], %f154;
	cvta.to.global.u64 	%rd70, %rd77;
	add.s64 	%rd71, %rd70, %rd66;
	st.global.f32 	[%rd71], %f173;
	cvta.to.global.u64 	%rd72, %rd24;
	add.s64 	%rd73, %rd72, %rd66;
	st.global.f32 	[%rd73], %f174;
	cvta.to.global.u64 	%rd74, %rd25;
	add.s64 	%rd75, %rd74, %rd66;
	st.global.f32 	[%rd75], %f175;
$L__BB0_53:
	ret;

}
	// .globl	primal_dual_for_total_variation_2D
.visible .entry primal_dual_for_total_variation_2D(
	.param .u64 .ptr .align 1 primal_dual_for_total_variation_2D_param_0,
	.param .f32 primal_dual_for_total_variation_2D_param_1,
	.param .u32 primal_dual_for_total_variation_2D_param_2,
	.param .u32 primal_dual_for_total_variation_2D_param_3,
	.param .u8 primal_dual_for_total_variation_2D_param_4
)
{


	ret;

}


// ===== COMPILED SASS (sm_100) =====

	.target	sm_100

	.elftype	@"ET_EXEC"


//--------------------- .note.nv.tkinfo           --------------------------
	.section	.note.nv.tkinfo,"",@"SHT_NOTE"
	.sectionflags	@"SHF_NOTE_NV_TKINFO"
	.tkinfo
        /*0018*/ 	.word	0x00000002
        /*0030*/ 	.string	""
        /*0030*/ 	.string	"ptxas"
        /*0030*/ 	.string	"Cuda compilation tools, release 13.0, V13.0.88"
        /*0030*/ 	.string	"Build cuda_13.0.r13.0/compiler.36424714_0"
        /*0030*/ 	.string	"-arch sm_100 -m 64 "



//--------------------- .note.nv.cuinfo           --------------------------
	.section	.note.nv.cuinfo,"",@"SHT_NOTE"
	.sectionflags	@"SHF_NOTE_NV_CUINFO"
        /*0018*/ 	.short	0x0002
        /*001a*/ 	.short	0x0064
        /*001c*/ 	.short	0x0082
	.zero		2


//--------------------- .nv.info                  --------------------------
	.section	.nv.info,"",@"SHT_CUDA_INFO"
	.align	4


	//----- nvinfo : EIATTR_REGCOUNT
	.align		4
        /*0000*/ 	.byte	0x04, 0x2f
        /*0002*/ 	.short	(.L_1 - .L_0)
	.align		4
.L_0:
        /*0004*/ 	.word	index@(primal_dual_for_total_variation_3D)
        /*0008*/ 	.word	0x00000033


	//----- nvinfo : EIATTR_FRAME_SIZE
	.align		4
.L_1:
        /*000c*/ 	.byte	0x04, 0x11
        /*000e*/ 	.short	(.L_3 - .L_2)
	.align		4
.L_2:
        /*0010*/ 	.word	index@($__internal_2_$__cuda_sm3x_div_rn_noftz_f32_slowpath)
        /*0014*/ 	.word	0x00000000


	//----- nvinfo : EIATTR_FRAME_SIZE
	.align		4
.L_3:
        /*0018*/ 	.byte	0x04, 0x11
        /*001a*/ 	.short	(.L_5 - .L_4)
	.align		4
.L_4:
        /*001c*/ 	.word	index@($__internal_1_$__cuda_sm20_sqrt_rn_f32_slowpath)
        /*0020*/ 	.word	0x00000000


	//----- nvinfo : EIATTR_FRAME_SIZE
	.align		4
.L_5:
        /*0024*/ 	.byte	0x04, 0x11
        /*0026*/ 	.short	(.L_7 - .L_6)
	.align		4
.L_6:
        /*0028*/ 	.word	index@($__internal_0_$__cuda_sm20_rcp_rn_f32_slowpath)
        /*002c*/ 	.word	0x00000000


	//----- nvinfo : EIATTR_FRAME_SIZE
	.align		4
.L_7:
        /*0030*/ 	.byte	0x04, 0x11
        /*0032*/ 	.short	(.L_9 - .L_8)
	.align		4
.L_8:
        /*0034*/ 	.word	index@(primal_dual_for_total_variation_3D)
        /*0038*/ 	.word	0x00000000


	//----- nvinfo : EIATTR_REGCOUNT
	.align		4
.L_9:
        /*003c*/ 	.byte	0x04, 0x2f
        /*003e*/ 	.short	(.L_11 - .L_10)
	.align		4
.L_10:
        /*0040*/ 	.word	index@(primal_dual_for_total_variation_2D)
        /*0044*/ 	.word	0x00000004


	//----- nvinfo : EIATTR_FRAME_SIZE
	.align		4
.L_11:
        /*0048*/ 	.byte	0x04, 0x11
        /*004a*/ 	.short	(.L_13 - .L_12)
	.align		4
.L_12:
        /*004c*/ 	.word	index@(primal_dual_for_total_variation_2D)
        /*0050*/ 	.word	0x00000000


	//----- nvinfo : EIATTR_MIN_STACK_SIZE
	.align		4
.L_13:
        /*0054*/ 	.byte	0x04, 0x12
        /*0056*/ 	.short	(.L_15 - .L_14)
	.align		4
.L_14:
        /*0058*/ 	.word	index@(primal_dual_for_total_variation_2D)
        /*005c*/ 	.word	0x00000000


	//----- nvinfo : EIATTR_MIN_STACK_SIZE
	.align		4
.L_15:
        /*0060*/ 	.byte	0x04, 0x12
        /*0062*/ 	.short	(.L_17 - .L_16)
	.align		4
.L_16:
        /*0064*/ 	.word	index@(primal_dual_for_total_variation_3D)
        /*0068*/ 	.word	0x00000000
.L_17:


//--------------------- .nv.compat                --------------------------
	.section	.nv.compat,"",@"SHT_CUDA_COMPAT_INFO"
	.align	4
        /*0000*/ 	.byte	0x02, 0x09, 0x00, 0x00, 0x02, 0x02, 0x01, 0x00, 0x02, 0x05, 0x05, 0x00, 0x03, 0x07, 0x01, 0x01
        /*0010*/ 	.byte	0x02, 0x03, 0x00, 0x00, 0x02, 0x06, 0x01, 0x00, 0x04, 0x0b, 0x08, 0x00, 0x01, 0x00, 0x00, 0x00
        /*0020*/ 	.byte	0x00, 0x00, 0x00, 0x00


//--------------------- .nv.info.primal_dual_for_total_variation_2D --------------------------
	.section	.nv.info.primal_dual_for_total_variation_2D,"",@"SHT_CUDA_INFO"
	.sectionflags	@""
	.align	4


	//----- nvinfo : EIATTR_CUDA_API_VERSION
	.align		4
        /*0000*/ 	.byte	0x04, 0x37
        /*0002*/ 	.short	(.L_19 - .L_18)
.L_18:
        /*0004*/ 	.word	0x00000082


	//----- nvinfo : EIATTR_KPARAM_INFO
	.align		4
.L_19:
        /*0008*/ 	.byte	0x04, 0x17
        /*000a*/ 	.short	(.L_21 - .L_20)
.L_20:
        /*000c*/ 	.word	0x00000000
        /*0010*/ 	.short	0x0004
        /*0012*/ 	.short	0x0014
        /*0014*/ 	.byte	0x00, 0xf0, 0x05, 0x00


	//----- nvinfo : EIATTR_KPARAM_INFO
	.align		4
.L_21:
        /*0018*/ 	.byte	0x04, 0x17
        /*001a*/ 	.short	(.L_23 - .L_22)
.L_22:
        /*001c*/ 	.word	0x00000000
        /*0020*/ 	.short	0x0003
        /*0022*/ 	.short	0x0010
        /*0024*/ 	.byte	0x00, 0xf0, 0x11, 0x00


	//----- nvinfo : EIATTR_KPARAM_INFO
	.align		4
.L_23:
        /*0028*/ 	.byte	0x04, 0x17
        /*002a*/ 	.short	(.L_25 - .L_24)
.L_24:
        /*002c*/ 	.word	0x00000000
        /*0030*/ 	.short	0x0002
        /*0032*/ 	.short	0x000c
        /*0034*/ 	.byte	0x00, 0xf0, 0x11, 0x00


	//----- nvinfo : EIATTR_KPARAM_INFO
	.align		4
.L_25:
        /*0038*/ 	.byte	0x04, 0x17
        /*003a*/ 	.short	(.L_27 - .L_26)
.L_26:
        /*003c*/ 	.word	0x00000000
        /*0040*/ 	.short	0x0001
        /*0042*/ 	.short	0x0008
        /*0044*/ 	.byte	0x00, 0xf0, 0x11, 0x00


	//----- nvinfo : EIATTR_KPARAM_INFO
	.align		4
.L_27:
        /*0048*/ 	.byte	0x04, 0x17
        /*004a*/ 	.short	(.L_29 - .L_28)
.L_28:
        /*004c*/ 	.word	0x00000000
        /*0050*/ 	.short	0x0000
        /*0052*/ 	.short	0x0000
        /*0054*/ 	.byte	0x00, 0xf5, 0x21, 0x00


	//----- nvinfo : EIATTR_SPARSE_MMA_MASK
	.align		4
.L_29:
        /*0058*/ 	.byte	0x03, 0x50
        /*005a*/ 	.short	0x0000


	//----- nvinfo : EIATTR_MAXREG_COUNT
	.align		4
        /*005c*/ 	.byte	0x03, 0x1b
        /*005e*/ 	.short	0x00ff


	//----- nvinfo : EIATTR_MERCURY_ISA_VERSION
	.align		4
        /*0060*/ 	.byte	0x03, 0x5f
        /*0062*/ 	.short	0x0101


	//----- nvinfo : EIATTR_VRC_CTA_INIT_COUNT
	.align		4
        /*0064*/ 	.byte	0x02, 0x4a
	.zero		1
	.zero		1


	//----- nvinfo : EIATTR_EXIT_INSTR_OFFSETS
	.align		4
        /*0068*/ 	.byte	0x04, 0x1c
        /*006a*/ 	.short	(.L_31 - .L_30)


	//   ....[0]....
.L_30:
        /*006c*/ 	.word	0x00000010


	//----- nvinfo : EIATTR_CBANK_PARAM_SIZE
	.align		4
.L_31:
        /*0070*/ 	.byte	0x03, 0x19
        /*0072*/ 	.short	0x0015


	//----- nvinfo : EIATTR_PARAM_CBANK
	.align		4
        /*0074*/ 	.byte	0x04, 0x0a
        /*0076*/ 	.short	(.L_33 - .L_32)
	.align		4
.L_32:
        /*0078*/ 	.word	index@(.nv.constant0.primal_dual_for_total_variation_2D)
        /*007c*/ 	.short	0x0380
        /*007e*/ 	.short	0x0015


	//----- nvinfo : EIATTR_SW_WAR
	.align		4
.L_33:
        /*0080*/ 	.byte	0x04, 0x36
        /*0082*/ 	.short	(.L_35 - .L_34)
.L_34:
        /*0084*/ 	.word	0x00000008
.L_35:


//--------------------- .nv.info.primal_dual_for_total_variation_3D --------------------------
	.section	.nv.info.primal_dual_for_total_variation_3D,"",@"SHT_CUDA_INFO"
	.sectionflags	@""
	.align	4


	//----- nvinfo : EIATTR_CUDA_API_VERSION
	.align		4
        /*0000*/ 	.byte	0x04, 0x37
        /*0002*/ 	.short	(.L_37 - .L_36)
.L_36:
        /*0004*/ 	.word	0x00000082


	//----- nvinfo : EIATTR_KPARAM_INFO
	.align		4
.L_37:
        /*0008*/ 	.byte	0x04, 0x17
        /*000a*/ 	.short	(.L_39 - .L_38)
.L_38:
        /*000c*/ 	.word	0x00000000
        /*0010*/ 	.short	0x0011
        /*0012*/ 	.short	0x0068
        /*0014*/ 	.byte	0x00, 0xf0, 0x11, 0x00


	//----- nvinfo : EIATTR_KPARAM_INFO
	.align		4
.L_39:
        /*0018*/ 	.byte	0x04, 0x17
        /*001a*/ 	.short	(.L_41 - .L_40)
.L_40:
        /*001c*/ 	.word	0x00000000
        /*0020*/ 	.short	0x0010
        /*0022*/ 	.short	0x0064
        /*0024*/ 	.byte	0x00, 0xf0, 0x11, 0x00


	//----- nvinfo : EIATTR_KPARAM_INFO
	.align		4
.L_41:
        /*0028*/ 	.byte	0x04, 0x17
        /*002a*/ 	.short	(.L_43 - .L_42)
.L_42:
        /*002c*/ 	.word	0x00000000
        /*0030*/ 	.short	0x000f
        /*0032*/ 	.short	0x0060
        /*0034*/ 	.byte	0x00, 0xf0, 0x11, 0x00


	//----- nvinfo : EIATTR_KPARAM_INFO
	.align		4
.L_43:
        /*0038*/ 	.byte	0x04, 0x17
        /*003a*/ 	.short	(.L_45 - .L_44)
.L_44:
        /*003c*/ 	.word	0x00000000
        /*0040*/ 	.short	0x000e
        /*0042*/ 	.short	0x005c
        /*0044*/ 	.byte	0x00, 0xf0, 0x11, 0x00


	//----- nvinfo : EIATTR_KPARAM_INFO
	.align		4
.L_45:
        /*0048*/ 	.byte	0x04, 0x17
        /*004a*/ 	.short	(.L_47 - .L_46)
.L_46:
        /*004c*/ 	.word	0x00000000
        /*0050*/ 	.short	0x000d
        /*0052*/ 	.short	0x0058
        /*0054*/ 	.byte	0x00, 0xf0, 0x11, 0x00


	//----- nvinfo : EIATTR_KPARAM_INFO
	.align		4
.L_47:
        /*0058*/ 	.byte	0x04, 0x17
        /*005a*/ 	.short	(.L_49 - .L_48)
.L_48:
        /*005c*/ 	.word	0x00000000
        /*0060*/ 	.short	0x000c
        /*0062*/ 	.short	0x0054
        /*0064*/ 	.byte	0x00, 0xf0, 0x11, 0x00


	//----- nvinfo : EIATTR_KPARAM_INFO
	.align		4
.L_49:
        /*0068*/ 	.byte	0x04, 0x17
        /*006a*/ 	.short	(.L_51 - .L_50)
.L_50:
        /*006c*/ 	.word	0x00000000
        /*0070*/ 	.short	0x000b
        /*0072*/ 	.short	0x0050
        /*0074*/ 	.byte	0x00, 0xf0, 0x11, 0x00


	//----- nvinfo : EIATTR_KPARAM_INFO
	.align		4
.L_51:
        /*0078*/ 	.byte	0x04, 0x17
        /*007a*/ 	.short	(.L_53 - .L_52)
.L_52:
        /*007c*/ 	.word	0x00000000
        /*0080*/ 	.short	0x000a
        /*0082*/ 	.short	0x004c
        /*0084*/ 	.byte	0x00, 0xf0, 0x11, 0x00


	//----- nvinfo : EIATTR_KPARAM_INFO
	.align		4
.L_53:
        /*0088*/ 	.byte	0x04, 0x17
        /*008a*/ 	.short	(.L_55 - .L_54)
.L_54:
        /*008c*/ 	.word	0x00000000
        /*0090*/ 	.short	0x0009
        /*0092*/ 	.short	0x0048
        /*0094*/ 	.byte	0x00, 0xf0, 0x11, 0x00


	//----- nvinfo : EIATTR_KPARAM_INFO
	.align		4
.L_55:
        /*0098*/ 	.byte	0x04, 0x17
        /*009a*/ 	.short	(.L_57 - .L_56)
.L_56:
        /*009c*/ 	.word	0x00000000
        /*00a0*/ 	.short	0x0008
        /*00a2*/ 	.short	0x0040
        /*00a4*/ 	.byte	0x00, 0xf5, 0x21, 0x00


	//----- nvinfo : EIATTR_KPARAM_INFO
	.align		4
.L_57:
        /*00a8*/ 	.byte	0x04, 0x17
        /*00aa*/ 	.short	(.L_59 - .L_58)
.L_58:
        /*00ac*/ 	.word	0x00000000
        /*00b0*/ 	.short	0x0007
        /*00b2*/ 	.short	0x0038
        /*00b4*/ 	.byte	0x00, 0xf5, 0x21, 0x00


	//----- nvinfo : EIATTR_KPARAM_INFO
	.align		4
.L_59:
        /*00b8*/ 	.byte	0x04, 0x17
        /*00ba*/ 	.short	(.L_61 - .L_60)
.L_60:
        /*00bc*/ 	.word	0x00000000
        /*00c0*/ 	.short	0x0006
        /*00c2*/ 	.short	0x0030
        /*00c4*/ 	.byte	0x00, 0xf5, 0x21, 0x00


	//----- nvinfo : EIATTR_KPARAM_INFO
	.align		4
.L_61:
        /*00c8*/ 	.byte	0x04, 0x17
        /*00ca*/ 	.short	(.L_63 - .L_62)
.L_62:
        /*00cc*/ 	.word	0x00000000
        /*00d0*/ 	.short	0x0005
        /*00d2*/ 	.short	0x0028
        /*00d4*/ 	.byte	0x00, 0xf5, 0x21, 0x00


	//----- nvinfo : EIATTR_KPARAM_INFO
	.align		4
.L_63:
        /*00d8*/ 	.byte	0x04, 0x17
        /*00da*/ 	.short	(.L_65 - .L_64)
.L_64:
        /*00dc*/ 	.word	0x00000000
        /*00e0*/ 	.short	0x0004
        /*00e2*/ 	.short	0x0020
        /*00e4*/ 	.byte	0x00, 0xf5, 0x21, 0x00


	//----- nvinfo : EIATTR_KPARAM_INFO
	.align		4
.L_65:
        /*00e8*/ 	.byte	0x04, 0x17
        /*00ea*/ 	.short	(.L_67 - .L_66)
.L_66:
        /*00ec*/ 	.word	0x00000000
        /*00f0*/ 	.short	0x0003
        /*00f2*/ 	.short	0x0018
        /*00f4*/ 	.byte	0x00, 0xf5, 0x21, 0x00


	//----- nvinfo : EIATTR_KPARAM_INFO
	.align		4
.L_67:
        /*00f8*/ 	.byte	0x04, 0x17
        /*00fa*/ 	.short	(.L_69 - .L_68)
.L_68:
        /*00fc*/ 	.word	0x00000000
        /*0100*/ 	.short	0x0002
        /*0102*/ 	.short	0x0010
        /*0104*/ 	.byte	0x00, 0xf5, 0x21, 0x00


	//----- nvinfo : EIATTR_KPARAM_INFO
	.align		4
.L_69:
        /*0108*/ 	.byte	0x04, 0x17
        /*010a*/ 	.short	(.L_71 - .L_70)
.L_70:
        /*010c*/ 	.word	0x00000000
        /*0110*/ 	.short	0x0001
        /*0112*/ 	.short	0x0008
        /*0114*/ 	.byte	0x00, 0xf5, 0x21, 0x00


	//----- nvinfo : EIATTR_KPARAM_INFO
	.align		4
.L_71:
        /*0118*/ 	.byte	0x04, 0x17
        /*011a*/ 	.short	(.L_73 - .L_72)
.L_72:
        /*011c*/ 	.word	0x00000000
        /*0120*/ 	.short	0x0000
        /*0122*/ 	.short	0x0000
        /*0124*/ 	.byte	0x00, 0xf5, 0x21, 0x00


	//----- nvinfo : EIATTR_SPARSE_MMA_MASK
	.align		4
.L_73:
        /*0128*/ 	.byte	0x03, 0x50
        /*012a*/ 	.short	0x0000


	//----- nvinfo : EIATTR_MAXREG_COUNT
	.align		4
        /*012c*/ 	.byte	0x03, 0x1b
        /*012e*/ 	.short	0x00ff


	//----- nvinfo : EIATTR_MERCURY_ISA_VERSION
	.align		4
        /*0130*/ 	.byte	0x03, 0x5f
        /*0132*/ 	.short	0x0101


	//----- nvinfo : EIATTR_VRC_CTA_INIT_COUNT
	.align		4
        /*0134*/ 	.byte	0x02, 0x4a
	.zero		1
	.zero		1


	//----- nvinfo : EIATTR_EXIT_INSTR_OFFSETS
	.align		4
        /*0138*/ 	.byte	0x04, 0x1c
        /*013a*/ 	.short	(.L_75 - .L_74)


	//   ....[0]....
.L_74:
        /*013c*/ 	.word	0x00000140


	//   ....[1]....
        /*0140*/ 	.word	0x00002070


	//----- nvinfo : EIATTR_CRS_STACK_SIZE
	.align		4
.L_75:
        /*0144*/ 	.byte	0x04, 0x1e
        /*0146*/ 	.short	(.L_77 - .L_76)
.L_76:
        /*0148*/ 	.word	0x00000000


	//----- nvinfo : EIATTR_CBANK_PARAM_SIZE
	.align		4
.L_77:
        /*014c*/ 	.byte	0x03, 0x19
        /*014e*/ 	.short	0x006c


	//----- nvinfo : EIATTR_PARAM_CBANK
	.align		4
        /*0150*/ 	.byte	0x04, 0x0a
        /*0152*/ 	.short	(.L_79 - .L_78)
	.align		4
.L_78:
        /*0154*/ 	.word	index@(.nv.constant0.primal_dual_for_total_variation_3D)
        /*0158*/ 	.short	0x0380
        /*015a*/ 	.short	0x006c


	//----- nvinfo : EIATTR_SW_WAR
	.align		4
.L_79:
        /*015c*/ 	.byte	0x04, 0x36
        /*015e*/ 	.short	(.L_81 - .L_80)
.L_80:
        /*0160*/ 	.word	0x00000008
.L_81:


//--------------------- .nv.callgraph             --------------------------
	.section	.nv.callgraph,"",@"SHT_CUDA_CALLGRAPH"
	.align	4
	.sectionentsize	8
	.align		4
        /*0000*/ 	.word	0x00000000
	.align		4
        /*0004*/ 	.word	0xffffffff
	.align		4
        /*0008*/ 	.word	0x00000000
	.align		4
        /*000c*/ 	.word	0xfffffffe
	.align		4
        /*0010*/ 	.word	0x00000000
	.align		4
        /*0014*/ 	.word	0xfffffffd
	.align		4
        /*0018*/ 	.word	0x00000000
	.align		4
        /*001c*/ 	.word	0xfffffffc


//--------------------- .text.primal_dual_for_total_variation_2D --------------------------
	.section	.text.primal_dual_for_total_variation_2D,"ax",@progbits
	.align	128
        .global         primal_dual_for_total_variation_2D
        .type           primal_dual_for_total_variation_2D,@function
        .size           primal_dual_for_total_variation_2D,(.L_x_71 - primal_dual_for_total_variation_2D)
        .other          primal_dual_for_total_variation_2D,@"STO_CUDA_ENTRY STV_DEFAULT"
primal_dual_for_total_variation_2D:
.text.primal_dual_for_total_variation_2D:
[----:B------:R-:W-:Y:S01]  /*0000*/  LDC R1, c[0x0][0x37c] ;  /* 0x0000df00ff017b82 */ /* 0x000fe20000000800 */
[----:B------:R-:W-:Y:S05]  /*0010*/  EXIT ;  /* 0x000000000000794d */ /* 0x000fea0003800000 */
.L_x_0:
[----:B------:R-:W-:-:S00]  /*0020*/  BRA `(.L_x_0) ;  /* 0xfffffffc00fc7947 */ /* 0x000fc0000383ffff */
[----:B------:R-:W-:-:S00]  /*0030*/  NOP ;  /* 0x0000000000007918 */ /* 0x000fc00000000000 */
        /* <DEDUP_REMOVED lines=12> */
.L_x_71:


//--------------------- .text.primal_dual_for_total_variation_3D --------------------------
	.section	.text.primal_dual_for_total_variation_3D,"ax",@progbits
	.align	128
        .global         primal_dual_for_total_variation_3D
        .type           primal_dual_for_total_variation_3D,@function
        .size           primal_dual_for_total_variation_3D,(.L_x_70 - primal_dual_for_total_variation_3D)
        .other          primal_dual_for_total_variation_3D,@"STO_CUDA_ENTRY STV_DEFAULT"
primal_dual_for_total_variation_3D:
.text.primal_dual_for_total_variation_3D:
[----:B------:R-:W-:Y:S01]  /*0000*/  LDC R1, c[0x0][0x37c] ;  /* 0x0000df00ff017b82 */ /* 0x000fe20000000800 */
[----:B------:R-:W0:Y:S07]  /*0010*/  S2R R13, SR_TID.X ;  /* 0x00000000000d7919 */ /* 0x000e2e0000002100 */
[----:B------:R-:W0:Y:S01]  /*0020*/  LDC R12, c[0x0][0x360] ;  /* 0x0000d800ff0c7b82 */ /* 0x000e220000000800 */
[----:B------:R-:W1:Y:S01]  /*0030*/  LDCU.64 UR6, c[0x0][0x3d8] ;  /* 0x00007b00ff0677ac */ /* 0x000e620008000a00 */
[----:B------:R-:W2:Y:S01]  /*0040*/  S2R R0, SR_TID.Y ;  /* 0x0000000000007919 */ /* 0x000ea20000002200 */
[----:B------:R-:W3:Y:S01]  /*0050*/  LDCU UR4, c[0x0][0x3e0] ;  /* 0x00007c00ff0477ac */ /* 0x000ee20008000800 */
[----:B------:R-:W4:Y:S04]  /*0060*/  S2R R3, SR_TID.Z ;  /* 0x0000000000037919 */ /* 0x000f280000002300 */
[----:B------:R-:W0:Y:S08]  /*0070*/  S2UR UR5, SR_CTAID.X ;  /* 0x00000000000579c3 */ /* 0x000e300000002500 */
[----:B------:R-:W2:Y:S01]  /*0080*/  S2UR UR8, SR_CTAID.Y ;  /* 0x00000000000879c3 */ /* 0x000ea20000002600 */
[----:B-1----:R-:W-:-:S07]  /*0090*/  USHF.R.S32.HI UR12, URZ, 0x1f, UR6 ;  /* 0x0000001fff0c7899 */ /* 0x002fce0008011406 */
[----:B------:R-:W2:Y:S08]  /*00a0*/  LDC R25, c[0x0][0x364] ;  /* 0x0000d900ff197b82 */ /* 0x000eb00000000800 */
[----:B------:R-:W4:Y:S01]  /*00b0*/  S2UR UR9, SR_CTAID.Z ;  /* 0x00000000000979c3 */ /* 0x000f220000002700 */
[----:B0-----:R-:W-:-:S05]  /*00c0*/  IMAD R12, R12, UR5, R13 ;  /* 0x000000050c0c7c24 */ /* 0x001fca000f8e020d */
[----:B------:R-:W-:Y:S02]  /*00d0*/  ISETP.GE.U32.AND P1, PT, R12, UR6, PT ;  /* 0x000000060c007c0c */ /* 0x000fe4000bf26070 */
[----:B------:R-:W4:Y:S01]  /*00e0*/  LDC R24, c[0x0][0x368] ;  /* 0x0000da00ff187b82 */ /* 0x000f220000000800 */
[----:B--2---:R-:W-:-:S05]  /*00f0*/  IMAD R25, R25, UR8, R0 ;  /* 0x0000000819197c24 */ /* 0x004fca000f8e0200 */
[----:B------:R-:W-:-:S04]  /*0100*/  ISETP.GE.AND P0, PT, R25, UR7, PT ;  /* 0x0000000719007c0c */ /* 0x000fc8000bf06270 */
[----:B------:R-:W-:Y:S01]  /*0110*/  ISETP.GE.OR.EX P0, PT, RZ, UR12, P0, P1 ;  /* 0x0000000cff007c0c */ /* 0x000fe20008706710 */
[----:B----4-:R-:W-:-:S05]  /*0120*/  IMAD R24, R24, UR9, R3 ;  /* 0x0000000918187c24 */ /* 0x010fca000f8e0203 */
[----:B---3--:R-:W-:-:S13]  /*0130*/  ISETP.GE.OR P0, PT, R24, UR4, P0 ;  /* 0x0000000418007c0c */ /* 0x008fda0008706670 */
[----:B------:R-:W-:Y:S05]  /*0140*/  @P0 EXIT ;  /* 0x000000000000094d */ /* 0x000fea0003800000 */
[----:B------:R-:W-:Y:S01]  /*0150*/  IMAD.MOV.U32 R13, RZ, RZ, RZ ;  /* 0x000000ffff0d7224 */ /* 0x000fe200078e00ff */
[----:B------:R-:W-:Y:S01]  /*0160*/  UIMAD UR8, UR6, UR7, URZ ;  /* 0x00000007060872a4 */ /* 0x000fe2000f8e02ff */
[C---:B------:R-:W-:Y:S01]  /*0170*/  IMAD R5, R25.reuse, UR12, RZ ;  /* 0x0000000c19057c24 */ /* 0x040fe2000f8e02ff */
[----:B------:R-:W0:Y:S01]  /*0180*/  LDCU.64 UR20, c[0x0][0x388] ;  /* 0x00007100ff1477ac */ /* 0x000e220008000a00 */
[C---:B------:R-:W-:Y:S01]  /*0190*/  IMAD.WIDE.U32 R2, R25.reuse, UR6, R12 ;  /* 0x0000000619027c25 */ /* 0x040fe2000f8e000c */
[----:B------:R-:W-:Y:S01]  /*01a0*/  ISETP.NE.AND P2, PT, R25, RZ, PT ;  /* 0x000000ff1900720c */ /* 0x000fe20003f45270 */
[----:B------:R-:W-:Y:S02]  /*01b0*/  USHF.R.S32.HI UR9, URZ, 0x1f, UR8 ;  /* 0x0000001fff097899 */ /* 0x000fe40008011408 */
[----:B------:R-:W-:Y:S01]  /*01c0*/  IMAD.IADD R3, R3, 0x1, R5 ;  /* 0x0000000103037824 */ /* 0x000fe200078e0205 */
[----:B------:R-:W1:Y:S01]  /*01d0*/  LDCU.64 UR10, c[0x0][0x358] ;  /* 0x00006b00ff0a77ac */ /* 0x000e620008000a00 */
[----:B------:R-:W-:Y:S01]  /*01e0*/  ISETP.NE.AND P1, PT, R12, RZ, PT ;  /* 0x000000ff0c00720c */ /* 0x000fe20003f25270 */
[----:B------:R-:W-:Y:S01]  /*01f0*/  IMAD.MOV.U32 R26, RZ, RZ, RZ ;  /* 0x000000ffff1a7224 */ /* 0x000fe200078e00ff */
[C---:B------:R-:W-:Y:S01]  /*0200*/  ISETP.NE.AND P4, PT, R24.reuse, RZ, PT ;  /* 0x000000ff1800720c */ /* 0x040fe20003f85270 */
[C---:B------:R-:W-:Y:S01]  /*0210*/  IMAD R27, R24.reuse, UR9, RZ ;  /* 0x00000009181b7c24 */ /* 0x040fe2000f8e02ff */
[----:B------:R-:W-:Y:S01]  /*0220*/  CS2R R28, SRZ ;  /* 0x00000000001c7805 */ /* 0x000fe2000001ff00 */
[----:B------:R-:W-:Y:S01]  /*0230*/  IMAD.WIDE.U32 R10, R24, UR8, R2 ;  /* 0x00000008180a7c25 */ /* 0x000fe2000f8e0002 */
[----:B------:R-:W-:-:S02]  /*0240*/  UIADD3 UR4, UPT, UPT, UR4, -0x1, URZ ;  /* 0xffffffff04047890 */ /* 0x000fc4000fffe0ff */
[----:B------:R-:W-:Y:S01]  /*0250*/  UIADD3 UR5, UPT, UPT, UR7, -0x1, URZ ;  /* 0xffffffff07057890 */ /* 0x000fe2000fffe0ff */
[----:B------:R-:W-:Y:S01]  /*0260*/  IMAD.IADD R27, R11, 0x1, R27 ;  /* 0x000000010b1b7824 */ /* 0x000fe200078e021b */
[C---:B------:R-:W-:Y:S01]  /*0270*/  IADD3 R42, P0, PT, R10.reuse, -UR6, RZ ;  /* 0x800000060a2a7c10 */ /* 0x040fe2000ff1e0ff */
[----:B------:R-:W2:Y:S01]  /*0280*/  LDCU.128 UR16, c[0x0][0x3a0] ;  /* 0x00007400ff1077ac */ /* 0x000ea20008000c00 */
[C---:B------:R-:W-:Y:S02]  /*0290*/  IADD3 R48, P3, PT, R10.reuse, -UR8, RZ ;  /* 0x800000080a307c10 */ /* 0x040fe4000ff7e0ff */
[C---:B------:R-:W-:Y:S01]  /*02a0*/  IADD3.X R5, PT, PT, R27.reuse, ~UR12, RZ, P0, !PT ;  /* 0x8000000c1b057c10 */ /* 0x040fe200087fe4ff */
[----:B------:R-:W-:Y:S01]  /*02b0*/  IMAD.U32 R4, RZ, RZ, UR12 ;  /* 0x0000000cff047e24 */ /* 0x000fe2000f8e00ff */
[----:B------:R-:W-:Y:S01]  /*02c0*/  SHF.L.U32 R38, R10, 0x2, RZ ;  /* 0x000000020a267819 */ /* 0x000fe200000006ff */
[----:B------:R-:W3:Y:S01]  /*02d0*/  LDCU.64 UR14, c[0x0][0x398] ;  /* 0x00007300ff0e77ac */ /* 0x000ee20008000a00 */
[----:B------:R-:W-:-:S02]  /*02e0*/  IADD3.X R3, PT, PT, R27, ~UR9, RZ, P3, !PT ;  /* 0x800000091b037c10 */ /* 0x000fc40009ffe4ff */
[C---:B------:R-:W-:Y:S01]  /*02f0*/  SHF.L.U64.HI R2, R42.reuse, 0x2, R5 ;  /* 0x000000022a027819 */ /* 0x040fe20000010205 */
[----:B------:R-:W-:Y:S01]  /*0300*/  IMAD.SHL.U32 R42, R42, 0x4, RZ ;  /* 0x000000042a2a7824 */ /* 0x000fe200078e00ff */
[----:B------:R-:W-:Y:S02]  /*0310*/  SHF.L.U64.HI R31, R10, 0x2, R27 ;  /* 0x000000020a1f7819 */ /* 0x000fe4000001021b */
[----:B0-----:R-:W-:Y:S02]  /*0320*/  IADD3 R14, P0, PT, R38, UR20, RZ ;  /* 0x00000014260e7c10 */ /* 0x001fe4000ff1e0ff */
[C---:B------:R-:W-:Y:S01]  /*0330*/  SHF.L.U64.HI R3, R48.reuse, 0x2, R3 ;  /* 0x0000000230037819 */ /* 0x040fe20000010203 */
[----:B------:R-:W-:Y:S01]  /*0340*/  IMAD.SHL.U32 R48, R48, 0x4, RZ ;  /* 0x0000000430307824 */ /* 0x000fe200078e00ff */
[----:B------:R-:W-:Y:S02]  /*0350*/  IADD3.X R15, PT, PT, R31, UR21, RZ, P0, !PT ;  /* 0x000000151f0f7c10 */ /* 0x000fe400087fe4ff */
[----:B------:R-:W-:-:S02]  /*0360*/  IADD3 R18, P0, PT, R42, UR20, RZ ;  /* 0x000000142a127c10 */ /* 0x000fc4000ff1e0ff */
[----:B------:R-:W-:Y:S01]  /*0370*/  IADD3 R16, P3, PT, R48, UR20, RZ ;  /* 0x0000001430107c10 */ /* 0x000fe2000ff7e0ff */
[----:B-1----:R-:W4:Y:S01]  /*0380*/  @P1 LDG.E R26, desc[UR10][R14.64+-0x4] ;  /* 0xfffffc0a0e1a1981 */ /* 0x002f22000c1e1900 */
[----:B------:R-:W-:Y:S02]  /*0390*/  IADD3.X R19, PT, PT, R2, UR21, RZ, P0, !PT ;  /* 0x0000001502137c10 */ /* 0x000fe400087fe4ff */
[----:B------:R-:W-:-:S03]  /*03a0*/  IADD3.X R17, PT, PT, R3, UR21, RZ, P3, !PT ;  /* 0x0000001503117c10 */ /* 0x000fc60009ffe4ff */
[----:B------:R-:W4:Y:S04]  /*03b0*/  @P2 LDG.E R28, desc[UR10][R18.64] ;  /* 0x0000000a121c2981 */ /* 0x000f28000c1e1900 */
[----:B------:R-:W4:Y:S01]  /*03c0*/  @P4 LDG.E R29, desc[UR10][R16.64] ;  /* 0x0000000a101d4981 */ /* 0x000f22000c1e1900 */
[C---:B------:R-:W-:Y:S01]  /*03d0*/  ISETP.NE.AND P0, PT, R24.reuse, RZ, PT ;  /* 0x000000ff1800720c */ /* 0x040fe20003f05270 */
[----:B------:R-:W-:Y:S01]  /*03e0*/  IMAD.U32 R21, RZ, RZ, UR6 ;  /* 0x00000006ff157e24 */ /* 0x000fe2000f8e00ff */
[----:B------:R-:W-:Y:S01]  /*03f0*/  ISETP.NE.AND P3, PT, R24, UR4, PT ;  /* 0x0000000418007c0c */ /* 0x000fe2000bf65270 */
[----:B------:R-:W-:Y:S01]  /*0400*/  HFMA2 R30, -RZ, RZ, 0, 0 ;  /* 0x00000000ff1e7431 */ /* 0x000fe200000001ff */
[C---:B------:R-:W-:Y:S01]  /*0410*/  ISETP.EQ.AND P5, PT, R25.reuse, UR5, P0 ;  /* 0x0000000519007c0c */ /* 0x040fe200087a2270 */
[----:B------:R-:W-:Y:S01]  /*0420*/  IMAD.U32 R23, RZ, RZ, UR8 ;  /* 0x00000008ff177e24 */ /* 0x000fe2000f8e00ff */
[----:B------:R-:W-:Y:S01]  /*0430*/  ISETP.NE.AND P0, PT, R25, RZ, !P3 ;  /* 0x000000ff1900720c */ /* 0x000fe20005f05270 */
[----:B------:R-:W-:Y:S01]  /*0440*/  IMAD.U32 R33, RZ, RZ, UR8 ;  /* 0x00000008ff217e24 */ /* 0x000fe2000f8e00ff */
[----:B------:R-:W-:-:S02]  /*0450*/  MOV R5, UR6 ;  /* 0x0000000600057c02 */ /* 0x000fc40008000f00 */
[----:B------:R-:W-:Y:S02]  /*0460*/  PLOP3.LUT P0, PT, P0, P5, PT, 0xf8, 0x8f ;  /* 0x00000000008f781c */ /* 0x000fe4000070bf70 */
[----:B------:R-:W-:-:S11]  /*0470*/  MOV R9, UR6 ;  /* 0x0000000600097c02 */ /* 0x000fd60008000f00 */
[----:B------:R-:W-:-:S04]  /*0480*/  @P0 IADD3 R0, P5, P6, R10, -UR8, -R5 ;  /* 0x800000080a000c10 */ /* 0x000fc8000febe805 */
[----:B------:R-:W-:Y:S02]  /*0490*/  @P0 IADD3.X R5, PT, PT, R27, ~UR9, ~R4, P5, P6 ;  /* 0x800000091b050c10 */ /* 0x000fe4000afecc04 */
[----:B--2---:R-:W-:Y:S02]  /*04a0*/  @P2 IADD3 R36, P5, PT, R42, UR16, RZ ;  /* 0x000000102a242c10 */ /* 0x004fe4000ffbe0ff */
[----:B------:R-:W-:Y:S02]  /*04b0*/  IADD3 R34, P6, PT, R38, UR16, RZ ;  /* 0x0000001026227c10 */ /* 0x000fe4000ffde0ff */
[----:B------:R-:W-:Y:S02]  /*04c0*/  @P2 IADD3.X R37, PT, PT, R2, UR17, RZ, P5, !PT ;  /* 0x0000001102252c10 */ /* 0x000fe4000affe4ff */
[----:B------:R-:W-:Y:S02]  /*04d0*/  IADD3 R40, P5, PT, R38, UR18, RZ ;  /* 0x0000001226287c10 */ /* 0x000fe4000ffbe0ff */
[----:B------:R-:W-:-:S02]  /*04e0*/  IADD3.X R35, PT, PT, R31, UR17, RZ, P6, !PT ;  /* 0x000000111f237c10 */ /* 0x000fc4000b7fe4ff */
[----:B------:R-:W-:Y:S02]  /*04f0*/  @P0 LEA R46, P6, R0, UR20, 0x2 ;  /* 0x00000014002e0c11 */ /* 0x000fe4000f8c10ff */
[----:B------:R-:W-:Y:S01]  /*0500*/  IADD3.X R41, PT, PT, R31, UR19, RZ, P5, !PT ;  /* 0x000000131f297c10 */ /* 0x000fe2000affe4ff */
[----:B------:R-:W-:Y:S01]  /*0510*/  UIADD3 UR4, UPT, UPT, UR6, -0x1, URZ ;  /* 0xffffffff06047890 */ /* 0x000fe2000fffe0ff */
[----:B------:R-:W-:Y:S01]  /*0520*/  @P2 IADD3 R4, P5, PT, R42, UR18, RZ ;  /* 0x000000122a042c10 */ /* 0x000fe2000ffbe0ff */
[----:B------:R-:W2:Y:S01]  /*0530*/  LDG.E R45, desc[UR10][R34.64] ;  /* 0x0000000a222d7981 */ /* 0x000ea2000c1e1900 */
[----:B------:R-:W-:Y:S01]  /*0540*/  @P0 LEA.HI.X R47, R0, UR21, R5, 0x2, P6 ;  /* 0x00000015002f0c11 */ /* 0x000fe2000b0f1405 */
[----:B------:R-:W-:Y:S01]  /*0550*/  IMAD.U32 R0, RZ, RZ, UR12 ;  /* 0x0000000cff007e24 */ /* 0x000fe2000f8e00ff */
[----:B------:R-:W-:Y:S02]  /*0560*/  @P4 IADD3 R6, P6, PT, R48, UR16, RZ ;  /* 0x0000001030064c10 */ /* 0x000fe4000ffde0ff */
[----:B------:R-:W-:Y:S01]  /*0570*/  @P2 IADD3.X R5, PT, PT, R2, UR19, RZ, P5, !PT ;  /* 0x0000001302052c10 */ /* 0x000fe2000affe4ff */
[----:B------:R-:W5:Y:S01]  /*0580*/  @P0 LDG.E R30, desc[UR10][R46.64] ;  /* 0x0000000a2e1e0981 */ /* 0x000f62000c1e1900 */
[----:B------:R-:W-:-:S02]  /*0590*/  LEA R20, P5, R21, R14, 0x2 ;  /* 0x0000000e15147211 */ /* 0x000fc400078a10ff */
[----:B------:R-:W-:Y:S02]  /*05a0*/  @P4 IADD3.X R7, PT, PT, R3, UR17, RZ, P6, !PT ;  /* 0x0000001103074c10 */ /* 0x000fe4000b7fe4ff */
[----:B------:R-:W-:Y:S02]  /*05b0*/  @P4 IADD3 R8, P6, PT, R48, UR18, RZ ;  /* 0x0000001230084c10 */ /* 0x000fe4000ffde0ff */
[----:B------:R-:W-:Y:S01]  /*05c0*/  LEA.HI.X R21, R9, R15, R0, 0x2, P5 ;  /* 0x0000000f09157211 */ /* 0x000fe200028f1400 */
[----:B------:R-:W-:Y:S01]  /*05d0*/  IMAD.U32 R0, RZ, RZ, UR9 ;  /* 0x00000009ff007e24 */ /* 0x000fe2000f8e00ff */
[----:B---3--:R-:W-:Y:S01]  /*05e0*/  IADD3 R38, P5, PT, R38, UR14, RZ ;  /* 0x0000000e26267c10 */ /* 0x008fe2000ffbe0ff */
[----:B------:R-:W-:Y:S01]  /*05f0*/  USHF.R.S32.HI UR6, URZ, 0x1f, UR4 ;  /* 0x0000001fff067899 */ /* 0x000fe20008011404 */
[----:B------:R-:W-:Y:S01]  /*0600*/  @P4 IADD3.X R9, PT, PT, R3, UR19, RZ, P6, !PT ;  /* 0x0000001303094c10 */ /* 0x000fe2000b7fe4ff */
[----:B------:R-:W3:Y:S01]  /*0610*/  LDG.E R46, desc[UR10][R40.64] ;  /* 0x0000000a282e7981 */ /* 0x000ee2000c1e1900 */
[----:B------:R-:W-:-:S02]  /*0620*/  LEA R22, P6, R23, R14, 0x2 ;  /* 0x0000000e17167211 */ /* 0x000fc400078c10ff */
[----:B------:R-:W-:Y:S01]  /*0630*/  IADD3.X R39, PT, PT, R31, UR15, RZ, P5, !PT ;  /* 0x0000000f1f277c10 */ /* 0x000fe2000affe4ff */
[----:B------:R-:W-:Y:S01]  /*0640*/  IMAD.MOV.U32 R31, RZ, RZ, RZ ;  /* 0x000000ffff1f7224 */ /* 0x000fe200078e00ff */
[----:B------:R-:W-:Y:S01]  /*0650*/  LEA.HI.X R23, R33, R15, R0, 0x2, P6 ;  /* 0x0000000f21177211 */ /* 0x000fe200030f1400 */
[----:B------:R-:W-:Y:S01]  /*0660*/  IMAD.MOV.U32 R0, RZ, RZ, RZ ;  /* 0x000000ffff007224 */ /* 0x000fe200078e00ff */
[----:B------:R-:W-:Y:S02]  /*0670*/  @P2 IADD3 R42, P0, PT, R42, UR14, RZ ;  /* 0x0000000e2a2a2c10 */ /* 0x000fe4000ff1e0ff */
[----:B------:R-:W-:Y:S01]  /*0680*/  CS2R R32, SRZ ;  /* 0x0000000000207805 */ /* 0x000fe2000001ff00 */
[----:B------:R-:W3:Y:S01]  /*0690*/  LDG.E R44, desc[UR10][R38.64] ;  /* 0x0000000a262c7981 */ /* 0x000ee2000c1e1900 */
[----:B------:R-:W-:Y:S01]  /*06a0*/  @P2 IADD3.X R43, PT, PT, R2, UR15, RZ, P0, !PT ;  /* 0x0000000f022b2c10 */ /* 0x000fe200087fe4ff */
[----:B------:R-:W-:Y:S02]  /*06b0*/  IMAD.MOV.U32 R2, RZ, RZ, RZ ;  /* 0x000000ffff027224 */ /* 0x000fe400078e00ff */
[----:B------:R0:W5:Y:S01]  /*06c0*/  @P1 LDG.E R31, desc[UR10][R34.64+-0x4] ;  /* 0xfffffc0a221f1981 */ /* 0x000162000c1e1900 */
[----:B------:R-:W-:Y:S01]  /*06d0*/  ISETP.NE.U32.AND P0, PT, R12, UR4, PT ;  /* 0x000000040c007c0c */ /* 0x000fe2000bf05070 */
[----:B------:R-:W2:Y:S02]  /*06e0*/  LDCU UR4, c[0x0][0x3c8] ;  /* 0x00007900ff0477ac */ /* 0x000ea40008000800 */
[----:B------:R1:W5:Y:S01]  /*06f0*/  @P1 LDG.E R0, desc[UR10][R38.64+-0x4] ;  /* 0xfffffc0a26001981 */ /* 0x000362000c1e1900 */
[----:B------:R-:W-:Y:S01]  /*0700*/  ISETP.NE.AND.EX P0, PT, RZ, UR6, PT, P0 ;  /* 0x00000006ff007c0c */ /* 0x000fe2000bf05300 */
[----:B------:R-:W1:Y:S02]  /*0710*/  LDCU UR6, c[0x0][0x3e8] ;  /* 0x00007d00ff0677ac */ /* 0x000e640008000800 */
[----:B------:R-:W5:Y:S01]  /*0720*/  @P1 LDG.E R32, desc[UR10][R40.64+-0x4] ;  /* 0xfffffc0a28201981 */ /* 0x000f62000c1e1900 */
[----:B0-----:R-:W-:-:S02]  /*0730*/  MOV R34, RZ ;  /* 0x000000ff00227202 */ /* 0x001fc40000000f00 */
[----:B------:R-:W-:Y:S01]  /*0740*/  ISETP.NE.AND P1, PT, R12, RZ, PT ;  /* 0x000000ff0c00720c */ /* 0x000fe20003f25270 */
[----:B------:R-:W5:Y:S01]  /*0750*/  @P2 LDG.E R33, desc[UR10][R42.64] ;  /* 0x0000000a2a212981 */ /* 0x000f62000c1e1900 */
[----:B-1----:R-:W-:Y:S02]  /*0760*/  @P4 IADD3 R38, P5, PT, R48, UR14, RZ ;  /* 0x0000000e30264c10 */ /* 0x002fe4000ffbe0ff */
[----:B------:R-:W-:Y:S01]  /*0770*/  ISETP.NE.AND P6, PT, R25, RZ, !P0 ;  /* 0x000000ff1900720c */ /* 0x000fe200047c5270 */
[----:B------:R0:W5:Y:S01]  /*0780*/  @P2 LDG.E R2, desc[UR10][R36.64] ;  /* 0x0000000a24022981 */ /* 0x000162000c1e1900 */
[----:B------:R-:W-:Y:S02]  /*0790*/  @P4 IADD3.X R39, PT, PT, R3, UR15, RZ, P5, !PT ;  /* 0x0000000f03274c10 */ /* 0x000fe4000affe4ff */
[C---:B------:R-:W-:Y:S01]  /*07a0*/  ISETP.NE.AND P5, PT, R25.reuse, UR5, PT ;  /* 0x0000000519007c0c */ /* 0x040fe2000bfa5270 */
[----:B------:R1:W5:Y:S01]  /*07b0*/  @P2 LDG.E R34, desc[UR10][R4.64] ;  /* 0x0000000a04222981 */ /* 0x000362000c1e1900 */
[----:B------:R-:W-:-:S02]  /*07c0*/  ISETP.EQ.AND P2, PT, R25, UR5, P1 ;  /* 0x0000000519007c0c */ /* 0x000fc40008f42270 */
[----:B------:R-:W-:Y:S01]  /*07d0*/  ISETP.NE.AND P1, PT, R12, RZ, !P3 ;  /* 0x000000ff0c00720c */ /* 0x000fe20005f25270 */
[----:B------:R-:W2:Y:S01]  /*07e0*/  LDG.E R35, desc[UR10][R14.64] ;  /* 0x0000000a0e237981 */ /* 0x000ea2000c1e1900 */
[----:B------:R-:W-:Y:S02]  /*07f0*/  PLOP3.LUT P2, PT, P2, P6, PT, 0xf8, 0x8f ;  /* 0x00000000008f781c */ /* 0x000fe4000174df70 */
[----:B------:R-:W-:Y:S01]  /*0800*/  ISETP.NE.AND P6, PT, R24, RZ, !P0 ;  /* 0x000000ff1800720c */ /* 0x000fe200047c5270 */
[----:B------:R-:W-:-:S03]  /*0810*/  HFMA2 R3, -RZ, RZ, 0, 0 ;  /* 0x00000000ff037431 */ /* 0x000fc600000001ff */
[----:B------:R-:W-:Y:S02]  /*0820*/  PLOP3.LUT P1, PT, P1, P6, PT, 0xf8, 0x8f ;  /* 0x00000000008f781c */ /* 0x000fe40000f2df70 */
[----:B0-----:R-:W-:Y:S02]  /*0830*/  CS2R R36, SRZ ;  /* 0x0000000000247805 */ /* 0x001fe4000001ff00 */
[----:B------:R-:W-:Y:S01]  /*0840*/  CS2R R40, SRZ ;  /* 0x0000000000287805 */ /* 0x000fe2000001ff00 */
[----:B------:R-:W5:Y:S04]  /*0850*/  @P4 LDG.E R3, desc[UR10][R8.64] ;  /* 0x0000000a08034981 */ /* 0x000f68000c1e1900 */
[----:B------:R-:W5:Y:S04]  /*0860*/  @P2 LDG.E R37, desc[UR10][R18.64+-0x4] ;  /* 0xfffffc0a12252981 */ /* 0x000f68000c1e1900 */
[----:B------:R-:W5:Y:S01]  /*0870*/  @P1 LDG.E R40, desc[UR10][R16.64+-0x4] ;  /* 0xfffffc0a10281981 */ /* 0x000f62000c1e1900 */
[----:B------:R-:W-:-:S03]  /*0880*/  UISETP.NE.AND UP0, UPT, UR6, URZ, UPT ;  /* 0x000000ff0600728c */ /* 0x000fc6000bf05270 */
[----:B------:R0:W5:Y:S01]  /*0890*/  @P4 LDG.E R36, desc[UR10][R38.64] ;  /* 0x0000000a26244981 */ /* 0x000162000c1e1900 */
[----:B------:R-:W-:Y:S03]  /*08a0*/  BSSY.RECONVERGENT B2, `(.L_x_1) ;  /* 0x0000065000027945 */ /* 0x000fe60003800200 */
[----:B------:R0:W5:Y:S01]  /*08b0*/  @P4 LDG.E R41, desc[UR10][R6.64] ;  /* 0x0000000a06294981 */ /* 0x000162000c1e1900 */
[----:B----4-:R-:W-:Y:S02]  /*08c0*/  IMAD.MOV.U32 R42, RZ, RZ, R26 ;  /* 0x000000ffff2a7224 */ /* 0x010fe400078e001a */
[----:B-1----:R-:W-:-:S04]  /*08d0*/  IMAD.MOV.U32 R4, RZ, RZ, R28 ;  /* 0x000000ffff047224 */ /* 0x002fc800078e001c */
[----:B------:R-:W2:Y:S01]  /*08e0*/  @P0 LDG.E R42, desc[UR10][R14.64+0x4] ;  /* 0x0000040a0e2a0981 */ /* 0x000ea2000c1e1900 */
[----:B------:R-:W-:-:S03]  /*08f0*/  IMAD.MOV.U32 R48, RZ, RZ, R29 ;  /* 0x000000ffff307224 */ /* 0x000fc600078e001d */
[----:B------:R-:W4:Y:S04]  /*0900*/  @P5 LDG.E R4, desc[UR10][R20.64] ;  /* 0x0000000a14045981 */ /* 0x000f28000c1e1900 */
[----:B------:R-:W0:Y:S01]  /*0910*/  @P3 LDG.E R48, desc[UR10][R22.64] ;  /* 0x0000000a16303981 */ /* 0x000e22000c1e1900 */
[C---:B--2---:R-:W-:Y:S01]  /*0920*/  FADD R5, -R35.reuse, R42 ;  /* 0x0000002a23057221 */ /* 0x044fe20000000100 */
[C---:B----4-:R-:W-:Y:S01]  /*0930*/  FADD R4, -R35.reuse, R4 ;  /* 0x0000000423047221 */ /* 0x050fe20000000100 */
[----:B0-----:R-:W-:-:S03]  /*0940*/  FADD R39, -R35, R48 ;  /* 0x0000003023277221 */ /* 0x001fc60000000100 */
[----:B------:R-:W-:Y:S01]  /*0950*/  FFMA R7, R4, UR4, R45 ;  /* 0x0000000404077c23 */ /* 0x000fe2000800002d */
[----:B---3--:R-:W-:Y:S01]  /*0960*/  FFMA R5, R5, UR4, R44 ;  /* 0x0000000405057c23 */ /* 0x008fe2000800002c */
[----:B------:R-:W-:Y:S01]  /*0970*/  FFMA R4, R39, UR4, R46 ;  /* 0x0000000427047c23 */ /* 0x000fe2000800002e */
[----:B------:R-:W-:Y:S06]  /*0980*/  BRA.U UP0, `(.L_x_2) ;  /* 0x0000000100947547 */ /* 0x000fec000b800000 */
[----:B------:R-:W-:-:S04]  /*0990*/  FMUL R6, R7, R7 ;  /* 0x0000000707067220 */ /* 0x000fc80000400000 */
[----:B------:R-:W-:-:S04]  /*09a0*/  FFMA R9, R5, R5, R6 ;  /* 0x0000000505097223 */ /* 0x000fc80000000006 */
[----:B------:R-:W-:-:S05]  /*09b0*/  FFMA R9, R4, R4, R9 ;  /* 0x0000000404097223 */ /* 0x000fca0000000009 */
[----:B------:R-:W-:-:S13]  /*09c0*/  FSETP.GT.AND P1, PT, R9, 1, PT ;  /* 0x3f8000000900780b */ /* 0x000fda0003f24000 */
[----:B------:R-:W-:Y:S05]  /*09d0*/  @!P1 BRA `(.L_x_3) ;  /* 0x0000000400449947 */ /* 0x000fea0003800000 */
[----:B------:R-:W-:Y:S01]  /*09e0*/  VIADD R6, R9, 0xf3000000 ;  /* 0xf300000009067836 */ /* 0x000fe20000000000 */
[----:B------:R0:W1:Y:S01]  /*09f0*/  MUFU.RSQ R8, R9 ;  /* 0x0000000900087308 */ /* 0x0000620000001400 */
[----:B------:R-:W-:Y:S03]  /*0a00*/  BSSY.RECONVERGENT B0, `(.L_x_4) ;  /* 0x000000b000007945 */ /* 0x000fe60003800200 */
[----:B------:R-:W-:-:S13]  /*0a10*/  ISETP.GT.U32.AND P1, PT, R6, 0x727fffff, PT ;  /* 0x727fffff0600780c */ /* 0x000fda0003f24070 */
[----:B01----:R-:W-:Y:S05]  /*0a20*/  @!P1 BRA `(.L_x_5) ;  /* 0x0000000000109947 */ /* 0x003fea0003800000 */
[----:B------:R-:W-:Y:S01]  /*0a30*/  IMAD.MOV.U32 R6, RZ, RZ, R9 ;  /* 0x000000ffff067224 */ /* 0x000fe200078e0009 */
[----:B------:R-:W-:-:S07]  /*0a40*/  MOV R43, 0xa60 ;  /* 0x00000a60002b7802 */ /* 0x000fce0000000f00 */
[----:B-----5:R-:W-:Y:S05]  /*0a50*/  CALL.REL.NOINC `($__internal_1_$__cuda_sm20_sqrt_rn_f32_slowpath) ;  /* 0x0000001800607944 */ /* 0x020fea0003c00000 */
[----:B------:R-:W-:Y:S05]  /*0a60*/  BRA `(.L_x_6) ;  /* 0x0000000000107947 */ /* 0x000fea0003800000 */
.L_x_5:
[----:B------:R-:W-:Y:S01]  /*0a70*/  FMUL.FTZ R6, R9, R8 ;  /* 0x0000000809067220 */ /* 0x000fe20000410000 */
[----:B------:R-:W-:-:S03]  /*0a80*/  FMUL.FTZ R8, R8, 0.5 ;  /* 0x3f00000008087820 */ /* 0x000fc60000410000 */
[----:B------:R-:W-:-:S04]  /*0a90*/  FFMA R9, -R6, R6, R9 ;  /* 0x0000000606097223 */ /* 0x000fc80000000109 */
[----:B------:R-:W-:-:S07]  /*0aa0*/  FFMA R6, R9, R8, R6 ;  /* 0x0000000809067223 */ /* 0x000fce0000000006 */
.L_x_6:
[----:B------:R-:W-:Y:S05]  /*0ab0*/  BSYNC.RECONVERGENT B0 ;  /* 0x0000000000007941 */ /* 0x000fea0003800200 */
.L_x_4:
[----:B------:R-:W-:Y:S01]  /*0ac0*/  VIADD R8, R6, 0x1800000 ;  /* 0x0180000006087836 */ /* 0x000fe20000000000 */
[----:B------:R-:W-:Y:S04]  /*0ad0*/  BSSY.RECONVERGENT B0, `(.L_x_7) ;  /* 0x000000c000007945 */ /* 0x000fe80003800200 */
[----:B------:R-:W-:-:S04]  /*0ae0*/  LOP3.LUT R8, R8, 0x7f800000, RZ, 0xc0, !PT ;  /* 0x7f80000008087812 */ /* 0x000fc800078ec0ff */
[----:B------:R-:W-:-:S13]  /*0af0*/  ISETP.GT.U32.AND P1, PT, R8, 0x1ffffff, PT ;  /* 0x01ffffff0800780c */ /* 0x000fda0003f24070 */
[----:B------:R-:W-:Y:S05]  /*0b00*/  @P1 BRA `(.L_x_8) ;  /* 0x0000000000101947 */ /* 0x000fea0003800000 */
[----:B------:R-:W-:-:S07]  /*0b10*/  MOV R38, 0xb30 ;  /* 0x00000b3000267802 */ /* 0x000fce0000000f00 */
[----:B-----5:R-:W-:Y:S05]  /*0b20*/  CALL.REL.NOINC `($__internal_0_$__cuda_sm20_rcp_rn_f32_slowpath) ;  /* 0x0000001400547944 */ /* 0x020fea0003c00000 */
[----:B------:R-:W-:Y:S01]  /*0b30*/  MOV R8, R6 ;  /* 0x0000000600087202 */ /* 0x000fe20000000f00 */
[----:B------:R-:W-:Y:S06]  /*0b40*/  BRA `(.L_x_9) ;  /* 0x0000000000107947 */ /* 0x000fec0003800000 */
.L_x_8:
[----:B------:R-:W0:Y:S02]  /*0b50*/  MUFU.RCP R9, R6 ;  /* 0x0000000600097308 */ /* 0x000e240000001000 */
[----:B0-----:R-:W-:-:S04]  /*0b60*/  FFMA R8, R9, R6, -1 ;  /* 0xbf80000009087423 */ /* 0x001fc80000000006 */
[----:B------:R-:W-:-:S04]  /*0b70*/  FADD.FTZ R8, -R8, -RZ ;  /* 0x800000ff08087221 */ /* 0x000fc80000010100 */
[----:B------:R-:W-:-:S07]  /*0b80*/  FFMA R8, R9, R8, R9 ;  /* 0x0000000809087223 */ /* 0x000fce0000000009 */
.L_x_9:
[----:B------:R-:W-:Y:S05]  /*0b90*/  BSYNC.RECONVERGENT B0 ;  /* 0x0000000000007941 */ /* 0x000fea0003800200 */
.L_x_7:
[-C--:B------:R-:W-:Y:S01]  /*0ba0*/  FMUL R5, R5, R8.reuse ;  /* 0x0000000805057220 */ /* 0x080fe20000400000 */
[-C--:B------:R-:W-:Y:S01]  /*0bb0*/  FMUL R7, R7, R8.reuse ;  /* 0x0000000807077220 */ /* 0x080fe20000400000 */
[----:B------:R-:W-:Y:S01]  /*0bc0*/  FMUL R4, R4, R8 ;  /* 0x0000000804047220 */ /* 0x000fe20000400000 */
[----:B------:R-:W-:Y:S06]  /*0bd0*/  BRA `(.L_x_3) ;  /* 0x0000000000c47947 */ /* 0x000fec0003800000 */
.L_x_2:
[----:B------:R-:W-:Y:S01]  /*0be0*/  FMNMX.NAN R42, |R5|, 1, !PT ;  /* 0x3f800000052a7809 */ /* 0x000fe20007820200 */
[----:B------:R-:W-:Y:S01]  /*0bf0*/  BSSY.RECONVERGENT B3, `(.L_x_10) ;  /* 0x000000f000037945 */ /* 0x000fe20003800200 */
[----:B------:R-:W-:Y:S02]  /*0c00*/  FMNMX.NAN R38, |R7|, 1, !PT ;  /* 0x3f80000007267809 */ /* 0x000fe40007820200 */
[----:B------:R-:W0:Y:S01]  /*0c10*/  MUFU.RCP R6, R42 ;  /* 0x0000002a00067308 */ /* 0x000e220000001000 */
[----:B------:R-:W-:-:S07]  /*0c20*/  FMNMX.NAN R39, |R4|, 1, !PT ;  /* 0x3f80000004277809 */ /* 0x000fce0007820200 */
[----:B------:R-:W1:Y:S01]  /*0c30*/  FCHK P1, R5, R42 ;  /* 0x0000002a05007302 */ /* 0x000e620000020000 */
[----:B0-----:R-:W-:-:S04]  /*0c40*/  FFMA R9, -R42, R6, 1 ;  /* 0x3f8000002a097423 */ /* 0x001fc80000000106 */
[----:B------:R-:W-:-:S04]  /*0c50*/  FFMA R6, R6, R9, R6 ;  /* 0x0000000906067223 */ /* 0x000fc80000000006 */
[----:B------:R-:W-:-:S04]  /*0c60*/  FFMA R9, R5, R6, RZ ;  /* 0x0000000605097223 */ /* 0x000fc800000000ff */
[----:B------:R-:W-:-:S04]  /*0c70*/  FFMA R8, -R42, R9, R5 ;  /* 0x000000092a087223 */ /* 0x000fc80000000105 */
[----:B------:R-:W-:Y:S01]  /*0c80*/  FFMA R6, R6, R8, R9 ;  /* 0x0000000806067223 */ /* 0x000fe20000000009 */
[----:B-1----:R-:W-:Y:S06]  /*0c90*/  @!P1 BRA `(.L_x_11) ;  /* 0x0000000000109947 */ /* 0x002fec0003800000 */
[----:B------:R-:W-:Y:S01]  /*0ca0*/  IMAD.MOV.U32 R6, RZ, RZ, R5 ;  /* 0x000000ffff067224 */ /* 0x000fe200078e0005 */
[----:B------:R-:W-:Y:S01]  /*0cb0*/  MOV R8, 0xce0 ;  /* 0x00000ce000087802 */ /* 0x000fe20000000f00 */
[----:B------:R-:W-:-:S07]  /*0cc0*/  IMAD.MOV.U32 R9, RZ, RZ, R42 ;  /* 0x000000ffff097224 */ /* 0x000fce00078e002a */
[----:B-----5:R-:W-:Y:S05]  /*0cd0*/  CALL.REL.NOINC `($__internal_2_$__cuda_sm3x_div_rn_noftz_f32_slowpath) ;  /* 0x00000018001c7944 */ /* 0x020fea0003c00000 */
.L_x_11:
[----:B------:R-:W-:Y:S05]  /*0ce0*/  BSYNC.RECONVERGENT B3 ;  /* 0x0000000000037941 */ /* 0x000fea0003800200 */
.L_x_10:
[----:B------:R-:W0:Y:S01]  /*0cf0*/  MUFU.RCP R5, R38 ;  /* 0x0000002600057308 */ /* 0x000e220000001000 */
[----:B------:R-:W-:Y:S07]  /*0d00*/  BSSY.RECONVERGENT B3, `(.L_x_12) ;  /* 0x000000e000037945 */ /* 0x000fee0003800200 */
[----:B------:R-:W1:Y:S01]  /*0d10*/  FCHK P1, R7, R38 ;  /* 0x0000002607007302 */ /* 0x000e620000020000 */
[----:B0-----:R-:W-:-:S04]  /*0d20*/  FFMA R8, -R38, R5, 1 ;  /* 0x3f80000026087423 */ /* 0x001fc80000000105 */
[----:B------:R-:W-:Y:S01]  /*0d30*/  FFMA R8, R5, R8, R5 ;  /* 0x0000000805087223 */ /* 0x000fe20000000005 */
[----:B------:R-:W-:-:S03]  /*0d40*/  IMAD.MOV.U32 R5, RZ, RZ, R6 ;  /* 0x000000ffff057224 */ /* 0x000fc600078e0006 */
[----:B------:R-:W-:-:S04]  /*0d50*/  FFMA R9, R7, R8, RZ ;  /* 0x0000000807097223 */ /* 0x000fc800000000ff */
[----:B------:R-:W-:-:S04]  /*0d60*/  FFMA R42, -R38, R9, R7 ;  /* 0x00000009262a7223 */ /* 0x000fc80000000107 */
[----:B------:R-:W-:Y:S01]  /*0d70*/  FFMA R8, R8, R42, R9 ;  /* 0x0000002a08087223 */ /* 0x000fe20000000009 */
[----:B-1----:R-:W-:Y:S06]  /*0d80*/  @!P1 BRA `(.L_x_13) ;  /* 0x0000000000149947 */ /* 0x002fec0003800000 */
[----:B------:R-:W-:Y:S01]  /*0d90*/  MOV R6, R7 ;  /* 0x0000000700067202 */ /* 0x000fe20000000f00 */
[----:B------:R-:W-:Y:S01]  /*0da0*/  IMAD.MOV.U32 R9, RZ, RZ, R38 ;  /* 0x000000ffff097224 */ /* 0x000fe200078e0026 */
[----:B------:R-:W-:-:S07]  /*0db0*/  MOV R8, 0xdd0 ;  /* 0x00000dd000087802 */ /* 0x000fce0000000f00 */
[----:B-----5:R-:W-:Y:S05]  /*0dc0*/  CALL.REL.NOINC `($__internal_2_$__cuda_sm3x_div_rn_noftz_f32_slowpath) ;  /* 0x0000001400e07944 */ /* 0x020fea0003c00000 */
[----:B------:R-:W-:-:S07]  /*0dd0*/  IMAD.MOV.U32 R8, RZ, RZ, R6 ;  /* 0x000000ffff087224 */ /* 0x000fce00078e0006 */
.L_x_13:
[----:B------:R-:W-:Y:S05]  /*0de0*/  BSYNC.RECONVERGENT B3 ;  /* 0x0000000000037941 */ /* 0x000fea0003800200 */
.L_x_12:
        /* <DEDUP_REMOVED lines=14> */
.L_x_15:
[----:B------:R-:W-:Y:S05]  /*0ed0*/  BSYNC.RECONVERGENT B3 ;  /* 0x0000000000037941 */ /* 0x000fea0003800200 */
.L_x_14:
[----:B------:R-:W-:-:S07]  /*0ee0*/  IMAD.MOV.U32 R4, RZ, RZ, R6 ;  /* 0x000000ffff047224 */ /* 0x000fce00078e0006 */
.L_x_3:
[----:B------:R-:W-:Y:S05]  /*0ef0*/  BSYNC.RECONVERGENT B2 ;  /* 0x0000000000027941 */ /* 0x000fea0003800200 */
.L_x_1:
[----:B------:R-:W-:Y:S01]  /*0f00*/  ISETP.NE.AND P1, PT, R12, RZ, PT ;  /* 0x000000ff0c00720c */ /* 0x000fe20003f25270 */
[----:B------:R-:W-:-:S12]  /*0f10*/  BSSY.RECONVERGENT B2, `(.L_x_16) ;  /* 0x0000042000027945 */ /* 0x000fd80003800200 */
[----:B------:R-:W-:Y:S05]  /*0f20*/  @!P1 BRA `(.L_x_17) ;  /* 0x0000000400009947 */ /* 0x000fea0003800000 */
[----:B------:R-:W-:Y:S01]  /*0f30*/  ISETP.NE.AND P1, PT, R25, UR5, PT ;  /* 0x0000000519007c0c */ /* 0x000fe2000bf25270 */
[----:B-----5:R-:W-:Y:S01]  /*0f40*/  IMAD.MOV.U32 R9, RZ, RZ, R37 ;  /* 0x000000ffff097224 */ /* 0x020fe200078e0025 */
[----:B------:R-:W-:Y:S01]  /*0f50*/  MOV R13, R40 ;  /* 0x00000028000d7202 */ /* 0x000fe20000000f00 */
[----:B------:R-:W0:Y:S05]  /*0f60*/  LDCU UR4, c[0x0][0x3c8] ;  /* 0x00007900ff0477ac */ /* 0x000e2a0008000800 */
[----:B------:R-:W2:Y:S05]  /*0f70*/  @P3 LDG.E R13, desc[UR10][R22.64+-0x4] ;  /* 0xfffffc0a160d3981 */ /* 0x000eaa000c1e1900 */
[----:B------:R-:W3:Y:S01]  /*0f80*/  @P1 LDG.E R9, desc[UR10][R20.64+-0x4] ;  /* 0xfffffc0a14091981 */ /* 0x000ee2000c1e1900 */
[----:B------:R-:W-:-:S04]  /*0f90*/  FADD R39, R35, -R26 ;  /* 0x8000001a23277221 */ /* 0x000fc80000000000 */
[----:B0-----:R-:W-:Y:S01]  /*0fa0*/  FFMA R0, R39, UR4, R0 ;  /* 0x0000000427007c23 */ /* 0x001fe20008000000 */
[--C-:B---3--:R-:W-:Y:S01]  /*0fb0*/  FADD R6, R9, -R26.reuse ;  /* 0x8000001a09067221 */ /* 0x108fe20000000000 */
[----:B--2---:R-:W-:-:S03]  /*0fc0*/  FADD R9, R13, -R26 ;  /* 0x8000001a0d097221 */ /* 0x004fc60000000000 */
[----:B------:R-:W-:Y:S01]  /*0fd0*/  FFMA R6, R6, UR4, R31 ;  /* 0x0000000406067c23 */ /* 0x000fe2000800001f */
        /* <DEDUP_REMOVED lines=14> */
[----:B------:R-:W-:Y:S05]  /*10c0*/  CALL.REL.NOINC `($__internal_1_$__cuda_sm20_sqrt_rn_f32_slowpath) ;  /* 0x0000001000c47944 */ /* 0x000fea0003c00000 */
[----:B------:R-:W-:Y:S05]  /*10d0*/  BRA `(.L_x_21) ;  /* 0x0000000000107947 */ /* 0x000fea0003800000 */
.L_x_20:
[----:B------:R-:W-:Y:S01]  /*10e0*/  FMUL.FTZ R6, R9, R8 ;  /* 0x0000000809067220 */ /* 0x000fe20000410000 */
[----:B------:R-:W-:-:S03]  /*10f0*/  FMUL.FTZ R8, R8, 0.5 ;  /* 0x3f00000008087820 */ /* 0x000fc60000410000 */
[----:B------:R-:W-:-:S04]  /*1100*/  FFMA R9, -R6, R6, R9 ;  /* 0x0000000606097223 */ /* 0x000fc80000000109 */
[----:B------:R-:W-:-:S07]  /*1110*/  FFMA R6, R9, R8, R6 ;  /* 0x0000000809067223 */ /* 0x000fce0000000006 */
.L_x_21:
[----:B------:R-:W-:Y:S05]  /*1120*/  BSYNC.RECONVERGENT B0 ;  /* 0x0000000000007941 */ /* 0x000fea0003800200 */
.L_x_19:
[----:B------:R-:W-:Y:S01]  /*1130*/  VIADD R8, R6, 0x1800000 ;  /* 0x0180000006087836 */ /* 0x000fe20000000000 */
[----:B------:R-:W-:Y:S04]  /*1140*/  BSSY.RECONVERGENT B0, `(.L_x_22) ;  /* 0x000000c000007945 */ /* 0x000fe80003800200 */
[----:B------:R-:W-:-:S04]  /*1150*/  LOP3.LUT R8, R8, 0x7f800000, RZ, 0xc0, !PT ;  /* 0x7f80000008087812 */ /* 0x000fc800078ec0ff */
[----:B------:R-:W-:-:S13]  /*1160*/  ISETP.GT.U32.AND P1, PT, R8, 0x1ffffff, PT ;  /* 0x01ffffff0800780c */ /* 0x000fda0003f24070 */
[----:B------:R-:W-:Y:S05]  /*1170*/  @P1 BRA `(.L_x_23) ;  /* 0x0000000000101947 */ /* 0x000fea0003800000 */
[----:B------:R-:W-:-:S07]  /*1180*/  MOV R38, 0x11a0 ;  /* 0x000011a000267802 */ /* 0x000fce0000000f00 */
[----:B------:R-:W-:Y:S05]  /*1190*/  CALL.REL.NOINC `($__internal_0_$__cuda_sm20_rcp_rn_f32_slowpath) ;  /* 0x0000000c00b87944 */ /* 0x000fea0003c00000 */
[----:B------:R-:W-:Y:S01]  /*11a0*/  MOV R9, R6 ;  /* 0x0000000600097202 */ /* 0x000fe20000000f00 */
[----:B------:R-:W-:Y:S06]  /*11b0*/  BRA `(.L_x_24) ;  /* 0x0000000000107947 */ /* 0x000fec0003800000 */
.L_x_23:
[----:B------:R-:W0:Y:S02]  /*11c0*/  MUFU.RCP R9, R6 ;  /* 0x0000000600097308 */ /* 0x000e240000001000 */
[----:B0-----:R-:W-:-:S04]  /*11d0*/  FFMA R8, R9, R6, -1 ;  /* 0xbf80000009087423 */ /* 0x001fc80000000006 */
[----:B------:R-:W-:-:S04]  /*11e0*/  FADD.FTZ R8, -R8, -RZ ;  /* 0x800000ff08087221 */ /* 0x000fc80000010100 */
[----:B------:R-:W-:-:S07]  /*11f0*/  FFMA R9, R9, R8, R9 ;  /* 0x0000000809097223 */ /* 0x000fce0000000009 */
.L_x_24:
[----:B------:R-:W-:Y:S05]  /*1200*/  BSYNC.RECONVERGENT B0 ;  /* 0x0000000000007941 */ /* 0x000fea0003800200 */
.L_x_22:
[----:B------:R-:W-:Y:S01]  /*1210*/  FMUL R0, R0, R9 ;  /* 0x0000000900007220 */ /* 0x000fe20000400000 */
[----:B------:R-:W-:Y:S06]  /*1220*/  BRA `(.L_x_17) ;  /* 0x0000000000407947 */ /* 0x000fec0003800000 */
.L_x_18:
[----:B------:R-:W-:Y:S01]  /*1230*/  FMNMX.NAN R13, |R0|, 1, !PT ;  /* 0x3f800000000d7809 */ /* 0x000fe20007820200 */
[----:B------:R-:W-:Y:S03]  /*1240*/  BSSY.RECONVERGENT B3, `(.L_x_25) ;  /* 0x000000d000037945 */ /* 0x000fe60003800200 */
[----:B------:R-:W0:Y:S08]  /*1250*/  MUFU.RCP R6, R13 ;  /* 0x0000000d00067308 */ /* 0x000e300000001000 */
        /* <DEDUP_REMOVED lines=10> */
[----:B------:R-:W-:Y:S05]  /*1300*/  CALL.REL.NOINC `($__internal_2_$__cuda_sm3x_div_rn_noftz_f32_slowpath) ;  /* 0x0000001000907944 */ /* 0x000fea0003c00000 */
.L_x_26:
[----:B------:R-:W-:Y:S05]  /*1310*/  BSYNC.RECONVERGENT B3 ;  /* 0x0000000000037941 */ /* 0x000fea0003800200 */
.L_x_25:
[----:B------:R-:W-:-:S07]  /*1320*/  IMAD.MOV.U32 R0, RZ, RZ, R6 ;  /* 0x000000ffff007224 */ /* 0x000fce00078e0006 */
.L_x_17:
[----:B------:R-:W-:Y:S05]  /*1330*/  BSYNC.RECONVERGENT B2 ;  /* 0x0000000000027941 */ /* 0x000fea0003800200 */
.L_x_16:
[----:B------:R-:W-:Y:S01]  /*1340*/  ISETP.NE.AND P1, PT, R25, RZ, PT ;  /* 0x000000ff1900720c */ /* 0x000fe20003f25270 */
[----:B------:R-:W-:-:S12]  /*1350*/  BSSY.RECONVERGENT B2, `(.L_x_27) ;  /* 0x0000053000027945 */ /* 0x000fd80003800200 */
[----:B------:R-:W-:Y:S05]  /*1360*/  @!P1 BRA `(.L_x_28) ;  /* 0x0000000400449947 */ /* 0x000fea0003800000 */
[----:B------:R-:W-:Y:S01]  /*1370*/  IADD3 R6, P2, PT, R25, -0x1, RZ ;  /* 0xffffffff19067810 */ /* 0x000fe20007f5e0ff */
[----:B------:R-:W-:Y:S01]  /*1380*/  IMAD.U32 R20, RZ, RZ, UR12 ;  /* 0x0000000cff147e24 */ /* 0x000fe2000f8e00ff */
[----:B-----5:R-:W2:Y:S01]  /*1390*/  @P0 LDG.E R37, desc[UR10][R18.64+0x4] ;  /* 0x0000040a12250981 */ /* 0x020ea2000c1e1900 */
[----:B------:R-:W-:Y:S01]  /*13a0*/  IMAD.U32 R21, RZ, RZ, UR8 ;  /* 0x00000008ff157e24 */ /* 0x000fe2000f8e00ff */
[----:B------:R-:W-:Y:S01]  /*13b0*/  ISETP.NE.U32.AND P1, PT, R6, UR5, PT ;  /* 0x0000000506007c0c */ /* 0x000fe2000bf25070 */
[----:B------:R-:W-:Y:S01]  /*13c0*/  IMAD.MOV.U32 R23, RZ, RZ, R30 ;  /* 0x000000ffff177224 */ /* 0x000fe200078e001e */
[----:B------:R-:W-:Y:S01]  /*13d0*/  IADD3.X R6, PT, PT, RZ, -0x1, RZ, P2, !PT ;  /* 0xffffffffff067810 */ /* 0x000fe200017fe4ff */
[----:B------:R-:W0:Y:S01]  /*13e0*/  LDCU UR4, c[0x0][0x3c8] ;  /* 0x00007900ff0477ac */ /* 0x000e220008000800 */
[----:B------:R-:W-:Y:S02]  /*13f0*/  @P3 LEA R12, P4, R21, R18, 0x2 ;  /* 0x00000012150c3211 */ /* 0x000fe400078810ff */
[----:B------:R-:W-:-:S02]  /*1400*/  ISETP.NE.AND.EX P1, PT, R6, RZ, PT, P1 ;  /* 0x000000ff0600720c */ /* 0x000fc40003f25310 */
[----:B------:R-:W-:-:S11]  /*1410*/  MOV R21, UR9 ;  /* 0x0000000900157c02 */ /* 0x000fd60008000f00 */
[----:B------:R-:W1:Y:S08]  /*1420*/  @!P1 LDC R13, c[0x0][0x3d8] ;  /* 0x0000f600ff0d9b82 */ /* 0x000e700000000800 */
[----:B------:R-:W3:Y:S01]  /*1430*/  @!P1 LDC.64 R8, c[0x0][0x388] ;  /* 0x0000e200ff089b82 */ /* 0x000ee20000000a00 */
[C---:B-1----:R-:W-:Y:S02]  /*1440*/  @!P1 SHF.L.U64.HI R20, R13.reuse, 0x1, R20 ;  /* 0x000000010d149819 */ /* 0x042fe40000010214 */
[----:B------:R-:W-:Y:S01]  /*1450*/  @!P1 LEA R6, P2, -R13, R10, 0x1 ;  /* 0x0000000a0d069211 */ /* 0x000fe200078409ff */
[----:B------:R-:W-:-:S04]  /*1460*/  IMAD.U32 R13, RZ, RZ, UR8 ;  /* 0x00000008ff0d7e24 */ /* 0x000fc8000f8e00ff */
[----:B------:R-:W-:Y:S01]  /*1470*/  @!P1 IMAD.X R20, R27, 0x1, ~R20, P2 ;  /* 0x000000011b149824 */ /* 0x000fe200010e0e14 */
[C---:B---3--:R-:W-:Y:S02]  /*1480*/  @!P1 LEA R8, P2, R6.reuse, R8, 0x2 ;  /* 0x0000000806089211 */ /* 0x048fe400078410ff */
[----:B------:R-:W-:Y:S01]  /*1490*/  @P3 LEA.HI.X R13, R13, R19, R21, 0x2, P4 ;  /* 0x000000130d0d3211 */ /* 0x000fe200020f1415 */
[----:B------:R-:W-:Y:S01]  /*14a0*/  IMAD.MOV.U32 R21, RZ, RZ, R35 ;  /* 0x000000ffff157224 */ /* 0x000fe200078e0023 */
[----:B------:R-:W-:-:S03]  /*14b0*/  @!P1 LEA.HI.X R9, R6, R9, R20, 0x2, P2 ;  /* 0x0000000906099211 */ /* 0x000fc600010f1414 */
[----:B------:R-:W3:Y:S04]  /*14c0*/  @P3 LDG.E R23, desc[UR10][R12.64] ;  /* 0x0000000a0c173981 */ /* 0x000ee8000c1e1900 */
[----:B------:R-:W4:Y:S01]  /*14d0*/  @!P1 LDG.E R21, desc[UR10][R8.64] ;  /* 0x0000000a08159981 */ /* 0x000f22000c1e1900 */
[----:B--2---:R-:W-:-:S04]  /*14e0*/  FADD R6, R37, -R28 ;  /* 0x8000001c25067221 */ /* 0x004fc80000000000 */
[----:B0-----:R-:W-:Y:S01]  /*14f0*/  FFMA R33, R6, UR4, R33 ;  /* 0x0000000406217c23 */ /* 0x001fe20008000021 */
[--C-:B---3--:R-:W-:Y:S01]  /*1500*/  FADD R23, R23, -R28.reuse ;  /* 0x8000001c17177221 */ /* 0x108fe20000000000 */
[----:B----4-:R-:W-:-:S03]  /*1510*/  FADD R21, R21, -R28 ;  /* 0x8000001c15157221 */ /* 0x010fc60000000000 */
        /* <DEDUP_REMOVED lines=8> */
[----:B------:R-:W-:Y:S01]  /*15a0*/  IADD3 R6, PT, PT, R9, -0xd000000, RZ ;  /* 0xf300000009067810 */ /* 0x000fe20007ffe0ff */
[----:B------:R0:W1:Y:S01]  /*15b0*/  MUFU.RSQ R8, R9 ;  /* 0x0000000900087308 */ /* 0x0000620000001400 */
[----:B------:R-:W-:Y:S02]  /*15c0*/  BSSY.RECONVERGENT B0, `(.L_x_30) ;  /* 0x000000b000007945 */ /* 0x000fe40003800200 */
[----:B------:R-:W-:-:S13]  /*15d0*/  ISETP.GT.U32.AND P1, PT, R6, 0x727fffff, PT ;  /* 0x727fffff0600780c */ /* 0x000fda0003f24070 */
[----:B0-----:R-:W-:Y:S05]  /*15e0*/  @!P1 BRA `(.L_x_31) ;  /* 0x0000000000109947 */ /* 0x001fea0003800000 */
[----:B------:R-:W-:Y:S01]  /*15f0*/  IMAD.MOV.U32 R6, RZ, RZ, R9 ;  /* 0x000000ffff067224 */ /* 0x000fe200078e0009 */
[----:B------:R-:W-:-:S07]  /*1600*/  MOV R43, 0x1620 ;  /* 0x00001620002b7802 */ /* 0x000fce0000000f00 */
[----:B-1----:R-:W-:Y:S05]  /*1610*/  CALL.REL.NOINC `($__internal_1_$__cuda_sm20_sqrt_rn_f32_slowpath) ;  /* 0x0000000c00707944 */ /* 0x002fea0003c00000 */
[----:B------:R-:W-:Y:S05]  /*1620*/  BRA `(.L_x_32) ;  /* 0x0000000000107947 */ /* 0x000fea0003800000 */
.L_x_31:
[----:B-1----:R-:W-:Y:S01]  /*1630*/  FMUL.FTZ R6, R9, R8 ;  /* 0x0000000809067220 */ /* 0x002fe20000410000 */
[----:B------:R-:W-:-:S03]  /*1640*/  FMUL.FTZ R8, R8, 0.5 ;  /* 0x3f00000008087820 */ /* 0x000fc60000410000 */
[----:B------:R-:W-:-:S04]  /*1650*/  FFMA R9, -R6, R6, R9 ;  /* 0x0000000606097223 */ /* 0x000fc80000000109 */
[----:B------:R-:W-:-:S07]  /*1660*/  FFMA R6, R9, R8, R6 ;  /* 0x0000000809067223 */ /* 0x000fce0000000006 */
.L_x_32:
[----:B------:R-:W-:Y:S05]  /*1670*/  BSYNC.RECONVERGENT B0 ;  /* 0x0000000000007941 */ /* 0x000fea0003800200 */
.L_x_30:
[----:B------:R-:W-:Y:S01]  /*1680*/  VIADD R8, R6, 0x1800000 ;  /* 0x0180000006087836 */ /* 0x000fe20000000000 */
[----:B------:R-:W-:Y:S04]  /*1690*/  BSSY.RECONVERGENT B0, `(.L_x_33) ;  /* 0x000000c000007945 */ /* 0x000fe80003800200 */
[----:B------:R-:W-:-:S04]  /*16a0*/  LOP3.LUT R8, R8, 0x7f800000, RZ, 0xc0, !PT ;  /* 0x7f80000008087812 */ /* 0x000fc800078ec0ff */
[----:B------:R-:W-:-:S13]  /*16b0*/  ISETP.GT.U32.AND P1, PT, R8, 0x1ffffff, PT ;  /* 0x01ffffff0800780c */ /* 0x000fda0003f24070 */
[----:B------:R-:W-:Y:S05]  /*16c0*/  @P1 BRA `(.L_x_34) ;  /* 0x0000000000101947 */ /* 0x000fea0003800000 */
[----:B------:R-:W-:-:S07]  /*16d0*/  MOV R38, 0x16f0 ;  /* 0x000016f000267802 */ /* 0x000fce0000000f00 */
[----:B------:R-:W-:Y:S05]  /*16e0*/  CALL.REL.NOINC `($__internal_0_$__cuda_sm20_rcp_rn_f32_slowpath) ;  /* 0x0000000800647944 */ /* 0x000fea0003c00000 */
[----:B------:R-:W-:Y:S01]  /*16f0*/  IMAD.MOV.U32 R9, RZ, RZ, R6 ;  /* 0x000000ffff097224 */ /* 0x000fe200078e0006 */
[----:B------:R-:W-:Y:S06]  /*1700*/  BRA `(.L_x_35) ;  /* 0x0000000000107947 */ /* 0x000fec0003800000 */
.L_x_34:
[----:B------:R-:W0:Y:S02]  /*1710*/  MUFU.RCP R9, R6 ;  /* 0x0000000600097308 */ /* 0x000e240000001000 */
[----:B0-----:R-:W-:-:S04]  /*1720*/  FFMA R8, R9, R6, -1 ;  /* 0xbf80000009087423 */ /* 0x001fc80000000006 */
[----:B------:R-:W-:-:S04]  /*1730*/  FADD.FTZ R8, -R8, -RZ ;  /* 0x800000ff08087221 */ /* 0x000fc80000010100 */
[----:B------:R-:W-:-:S07]  /*1740*/  FFMA R9, R9, R8, R9 ;  /* 0x0000000809097223 */ /* 0x000fce0000000009 */
.L_x_35:
[----:B------:R-:W-:Y:S05]  /*1750*/  BSYNC.RECONVERGENT B0 ;  /* 0x0000000000007941 */ /* 0x000fea0003800200 */
.L_x_33:
[----:B------:R-:W-:Y:S01]  /*1760*/  FMUL R2, R2, R9 ;  /* 0x0000000902027220 */ /* 0x000fe20000400000 */
[----:B------:R-:W-:Y:S06]  /*1770*/  BRA `(.L_x_28) ;  /* 0x0000000000407947 */ /* 0x000fec0003800000 */
.L_x_29:
        /* <DEDUP_REMOVED lines=10> */
[----:B------:R-:W-:Y:S01]  /*1820*/  MOV R6, R2 ;  /* 0x0000000200067202 */ /* 0x000fe20000000f00 */
[----:B------:R-:W-:Y:S01]  /*1830*/  IMAD.MOV.U32 R9, RZ, RZ, R13 ;  /* 0x000000ffff097224 */ /* 0x000fe200078e000d */
[----:B------:R-:W-:-:S07]  /*1840*/  MOV R8, 0x1860 ;  /* 0x0000186000087802 */ /* 0x000fce0000000f00 */
[----:B------:R-:W-:Y:S05]  /*1850*/  CALL.REL.NOINC `($__internal_2_$__cuda_sm3x_div_rn_noftz_f32_slowpath) ;  /* 0x0000000c003c7944 */ /* 0x000fea0003c00000 */
.L_x_37:
[----:B------:R-:W-:Y:S05]  /*1860*/  BSYNC.RECONVERGENT B3 ;  /* 0x0000000000037941 */ /* 0x000fea0003800200 */
.L_x_36:
[----:B------:R-:W-:-:S07]  /*1870*/  IMAD.MOV.U32 R2, RZ, RZ, R6 ;  /* 0x000000ffff027224 */ /* 0x000fce00078e0006 */
.L_x_28:
[----:B------:R-:W-:Y:S05]  /*1880*/  BSYNC.RECONVERGENT B2 ;  /* 0x0000000000027941 */ /* 0x000fea0003800200 */
.L_x_27:
[----:B------:R-:W-:Y:S01]  /*1890*/  ISETP.NE.AND P1, PT, R24, RZ, PT ;  /* 0x000000ff1800720c */ /* 0x000fe20003f25270 */
[----:B------:R-:W-:-:S12]  /*18a0*/  BSSY.RECONVERGENT B2, `(.L_x_38) ;  /* 0x0000048000027945 */ /* 0x000fd80003800200 */
[----:B------:R-:W-:Y:S05]  /*18b0*/  @!P1 BRA `(.L_x_39) ;  /* 0x0000000400189947 */ /* 0x000fea0003800000 */
[----:B------:R-:W-:Y:S01]  /*18c0*/  ISETP.NE.AND P3, PT, R25, UR5, PT ;  /* 0x0000000519007c0c */ /* 0x000fe2000bf65270 */
[----:B------:R-:W-:Y:S01]  /*18d0*/  IMAD.U32 R6, RZ, RZ, UR12 ;  /* 0x0000000cff067e24 */ /* 0x000fe2000f8e00ff */
[----:B-----5:R-:W2:Y:S01]  /*18e0*/  @P0 LDG.E R40, desc[UR10][R16.64+0x4] ;  /* 0x0000040a10280981 */ /* 0x020ea2000c1e1900 */
[----:B------:R-:W0:Y:S01]  /*18f0*/  LDCU UR4, c[0x0][0x3e8] ;  /* 0x00007d00ff0477ac */ /* 0x000e220008000800 */
[----:B------:R-:W1:Y:S09]  /*1900*/  LDCU UR6, c[0x0][0x3c8] ;  /* 0x00007900ff0677ac */ /* 0x000e720008000800 */
[----:B------:R-:W3:Y:S02]  /*1910*/  @P3 LDC R9, c[0x0][0x3d8] ;  /* 0x0000f600ff093b82 */ /* 0x000ee40000000800 */
[----:B---3--:R-:W-:-:S04]  /*1920*/  @P3 IADD3 R9, P1, PT, R9, -UR8, RZ ;  /* 0x8000000809093c10 */ /* 0x008fc8000ff3e0ff */
[----:B------:R-:W-:Y:S02]  /*1930*/  @P3 LEA R8, P2, R9, R14, 0x2 ;  /* 0x0000000e09083211 */ /* 0x000fe400078410ff */
[----:B------:R-:W-:-:S04]  /*1940*/  @P3 IADD3.X R14, PT, PT, R6, ~UR9, RZ, P1, !PT ;  /* 0x80000009060e3c10 */ /* 0x000fc80008ffe4ff */
[----:B------:R-:W-:-:S05]  /*1950*/  @P3 LEA.HI.X R9, R9, R15, R14, 0x2, P2 ;  /* 0x0000000f09093211 */ /* 0x000fca00010f140e */
[----:B------:R-:W3:Y:S01]  /*1960*/  @P3 LDG.E R30, desc[UR10][R8.64] ;  /* 0x0000000a081e3981 */ /* 0x000ee2000c1e1900 */
[----:B0-----:R-:W-:Y:S01]  /*1970*/  UISETP.NE.AND UP0, UPT, UR4, URZ, UPT ;  /* 0x000000ff0400728c */ /* 0x001fe2000bf05270 */
[----:B------:R-:W-:-:S04]  /*1980*/  FADD R6, R35, -R29 ;  /* 0x8000001d23067221 */ /* 0x000fc80000000000 */
[----:B-1----:R-:W-:Y:S01]  /*1990*/  FFMA R3, R6, UR6, R3 ;  /* 0x0000000606037c23 */ /* 0x002fe20008000003 */
[----:B--2---:R-:W-:-:S04]  /*19a0*/  FADD R13, R40, -R29 ;  /* 0x8000001d280d7221 */ /* 0x004fc80000000000 */
[----:B------:R-:W-:Y:S01]  /*19b0*/  FFMA R13, R13, UR6, R36 ;  /* 0x000000060d0d7c23 */ /* 0x000fe20008000024 */
[----:B---3--:R-:W-:-:S04]  /*19c0*/  FADD R30, R30, -R29 ;  /* 0x8000001d1e1e7221 */ /* 0x008fc80000000000 */
        /* <DEDUP_REMOVED lines=16> */
.L_x_42:
[----:B-1----:R-:W-:Y:S01]  /*1ad0*/  FMUL.FTZ R6, R9, R8 ;  /* 0x0000000809067220 */ /* 0x002fe20000410000 */
[----:B------:R-:W-:-:S03]  /*1ae0*/  FMUL.FTZ R8, R8, 0.5 ;  /* 0x3f00000008087820 */ /* 0x000fc60000410000 */
[----:B------:R-:W-:-:S04]  /*1af0*/  FFMA R9, -R6, R6, R9 ;  /* 0x0000000606097223 */ /* 0x000fc80000000109 */
[----:B------:R-:W-:-:S07]  /*1b00*/  FFMA R6, R9, R8, R6 ;  /* 0x0000000809067223 */ /* 0x000fce0000000006 */
.L_x_43:
[----:B------:R-:W-:Y:S05]  /*1b10*/  BSYNC.RECONVERGENT B0 ;  /* 0x0000000000007941 */ /* 0x000fea0003800200 */
.L_x_41:
        /* <DEDUP_REMOVED lines=9> */
.L_x_45:
[----:B------:R-:W0:Y:S02]  /*1bb0*/  MUFU.RCP R9, R6 ;  /* 0x0000000600097308 */ /* 0x000e240000001000 */
[----:B0-----:R-:W-:-:S04]  /*1bc0*/  FFMA R8, R9, R6, -1 ;  /* 0xbf80000009087423 */ /* 0x001fc80000000006 */
[----:B------:R-:W-:-:S04]  /*1bd0*/  FADD.FTZ R8, -R8, -RZ ;  /* 0x800000ff08087221 */ /* 0x000fc80000010100 */
[----:B------:R-:W-:-:S07]  /*1be0*/  FFMA R8, R9, R8, R9 ;  /* 0x0000000809087223 */ /* 0x000fce0000000009 */
.L_x_46:
[----:B------:R-:W-:Y:S05]  /*1bf0*/  BSYNC.RECONVERGENT B0 ;  /* 0x0000000000007941 */ /* 0x000fea0003800200 */
.L_x_44:
[----:B------:R-:W-:Y:S01]  /*1c00*/  FMUL R3, R3, R8 ;  /* 0x0000000803037220 */ /* 0x000fe20000400000 */
[----:B------:R-:W-:Y:S06]  /*1c10*/  BRA `(.L_x_39) ;  /* 0x0000000000407947 */ /* 0x000fec0003800000 */
.L_x_40:
        /* <DEDUP_REMOVED lines=14> */
.L_x_48:
[----:B------:R-:W-:Y:S05]  /*1d00*/  BSYNC.RECONVERGENT B3 ;  /* 0x0000000000037941 */ /* 0x000fea0003800200 */
.L_x_47:
[----:B------:R-:W-:-:S07]  /*1d10*/  IMAD.MOV.U32 R3, RZ, RZ, R6 ;  /* 0x000000ffff037224 */ /* 0x000fce00078e0006 */
.L_x_39:
[----:B------:R-:W-:Y:S05]  /*1d20*/  BSYNC.RECONVERGENT B2 ;  /* 0x0000000000027941 */ /* 0x000fea0003800200 */
.L_x_38:
[----:B------:R-:W0:Y:S01]  /*1d30*/  LDCU.64 UR4, c[0x0][0x380] ;  /* 0x00007000ff0477ac */ /* 0x000e220008000a00 */
[C---:B------:R-:W-:Y:S01]  /*1d40*/  IMAD.SHL.U32 R11, R10.reuse, 0x4, RZ ;  /* 0x000000040a0b7824 */ /* 0x040fe200078e00ff */
[----:B------:R-:W-:Y:S01]  /*1d50*/  SHF.L.U64.HI R10, R10, 0x2, R27 ;  /* 0x000000020a0a7819 */ /* 0x000fe2000001021b */
[----:B------:R-:W1:Y:S03]  /*1d60*/  LDC R6, c[0x0][0x3d0] ;  /* 0x0000f400ff067b82 */ /* 0x000e660000000800 */
[----:B0-----:R-:W-:Y:S01]  /*1d70*/  IADD3 R8, P0, PT, R11, UR4, RZ ;  /* 0x000000040b087c10 */ /* 0x001fe2000ff1e0ff */
[----:B------:R-:W0:Y:S03]  /*1d80*/  LDCU UR4, c[0x0][0x3e4] ;  /* 0x00007c80ff0477ac */ /* 0x000e260008000800 */
[----:B------:R-:W-:Y:S01]  /*1d90*/  IADD3.X R9, PT, PT, R10, UR5, RZ, P0, !PT ;  /* 0x000000050a097c10 */ /* 0x000fe200087fe4ff */
[----:B------:R-:W2:Y:S05]  /*1da0*/  LDCU UR5, c[0x0][0x3cc] ;  /* 0x00007980ff0577ac */ /* 0x000eaa0008000800 */
[----:B------:R-:W3:Y:S01]  /*1db0*/  LDG.E R9, desc[UR10][R8.64] ;  /* 0x0000000a08097981 */ /* 0x000ee2000c1e1900 */
[----:B-1----:R-:W-:Y:S01]  /*1dc0*/  FADD R15, R6, 1 ;  /* 0x3f800000060f7421 */ /* 0x002fe20000000000 */
[----:B-----5:R-:W-:Y:S01]  /*1dd0*/  FADD R0, R5, -R0 ;  /* 0x8000000005007221 */ /* 0x020fe20000000000 */
[----:B------:R-:W-:Y:S01]  /*1de0*/  FADD R13, R7, -R2 ;  /* 0x80000002070d7221 */ /* 0x000fe20000000000 */
[----:B------:R-:W-:Y:S01]  /*1df0*/  FSETP.GEU.AND P1, PT, R35, RZ, PT ;  /* 0x000000ff2300720b */ /* 0x000fe20003f2e000 */
[----:B------:R-:W1:Y:S01]  /*1e00*/  MUFU.RCP R12, R15 ;  /* 0x0000000f000c7308 */ /* 0x000e620000001000 */
[----:B------:R-:W-:Y:S01]  /*1e10*/  FADD R3, R4, -R3 ;  /* 0x8000000304037221 */ /* 0x000fe20000000000 */
[----:B------:R-:W-:Y:S01]  /*1e20*/  FADD R0, -R0, -R13 ;  /* 0x8000000d00007221 */ /* 0x000fe20000000100 */
[----:B------:R-:W-:Y:S01]  /*1e30*/  BSSY.RECONVERGENT B2, `(.L_x_49) ;  /* 0x0000011000027945 */ /* 0x000fe20003800200 */
[----:B0-----:R-:W-:-:S02]  /*1e40*/  ISETP.NE.AND P0, PT, RZ, UR4, PT ;  /* 0x00000004ff007c0c */ /* 0x001fc4000bf05270 */
[----:B------:R-:W-:-:S11]  /*1e50*/  FADD R0, -R3, R0 ;  /* 0x0000000003007221 */ /* 0x000fd60000000100 */
[----:B------:R-:W-:Y:S01]  /*1e60*/  @P0 FSEL R35, R35, RZ, P1 ;  /* 0x000000ff23230208 */ /* 0x000fe20000800000 */
[----:B-1----:R-:W-:-:S04]  /*1e70*/  FFMA R3, -R15, R12, 1 ;  /* 0x3f8000000f037423 */ /* 0x002fc8000000010c */
[----:B--2---:R-:W-:Y:S01]  /*1e80*/  FFMA R0, -R0, UR5, R35 ;  /* 0x0000000500007c23 */ /* 0x004fe20008000123 */
[----:B------:R-:W-:-:S03]  /*1e90*/  FFMA R3, R12, R3, R12 ;  /* 0x000000030c037223 */ /* 0x000fc6000000000c */
[----:B---3--:R-:W-:-:S04]  /*1ea0*/  FFMA R6, R9, R6, R0 ;  /* 0x0000000609067223 */ /* 0x008fc80000000000 */
[----:B------:R-:W0:Y:S01]  /*1eb0*/  FCHK P0, R6, R15 ;  /* 0x0000000f06007302 */ /* 0x000e220000000000 */
[----:B------:R-:W-:-:S04]  /*1ec0*/  FFMA R0, R6, R3, RZ ;  /* 0x0000000306007223 */ /* 0x000fc800000000ff */
[----:B------:R-:W-:-:S04]  /*1ed0*/  FFMA R2, -R15, R0, R6 ;  /* 0x000000000f027223 */ /* 0x000fc80000000106 */
[----:B------:R-:W-:Y:S01]  /*1ee0*/  FFMA R0, R3, R2, R0 ;  /* 0x0000000203007223 */ /* 0x000fe20000000000 */
[----:B0-----:R-:W-:Y:S06]  /*1ef0*/  @!P0 BRA `(.L_x_50) ;  /* 0x0000000000108947 */ /* 0x001fec0003800000 */
[----:B------:R-:W-:Y:S02]  /*1f00*/  MOV R9, R15 ;  /* 0x0000000f00097202 */ /* 0x000fe40000000f00 */
[----:B------:R-:W-:-:S07]  /*1f10*/  MOV R8, 0x1f30 ;  /* 0x00001f3000087802 */ /* 0x000fce0000000f00 */
[----:B------:R-:W-:Y:S05]  /*1f20*/  CALL.REL.NOINC `($__internal_2_$__cuda_sm3x_div_rn_noftz_f32_slowpath) ;  /* 0x0000000400887944 */ /* 0x000fea0003c00000 */
[----:B------:R-:W-:-:S07]  /*1f30*/  IMAD.MOV.U32 R0, RZ, RZ, R6 ;  /* 0x000000ffff007224 */ /* 0x000fce00078e0006 */
.L_x_50:
[----:B------:R-:W-:Y:S05]  /*1f40*/  BSYNC.RECONVERGENT B2 ;  /* 0x0000000000027941 */ /* 0x000fea0003800200 */
.L_x_49:
[----:B------:R-:W0:Y:S01]  /*1f50*/  LDCU.64 UR6, c[0x0][0x390] ;  /* 0x00007200ff0677ac */ /* 0x000e220008000a00 */
[----:B------:R-:W-:Y:S01]  /*1f60*/  FADD R35, -R35, R0 ;  /* 0x0000000023237221 */ /* 0x000fe20000000100 */
[----:B------:R-:W1:Y:S01]  /*1f70*/  LDCU.128 UR12, c[0x0][0x3b0] ;  /* 0x00007600ff0c77ac */ /* 0x000e620008000c00 */
[----:B------:R-:W2:Y:S01]  /*1f80*/  LDCU.64 UR8, c[0x0][0x3c0] ;  /* 0x00007800ff0877ac */ /* 0x000ea20008000a00 */
[----:B------:R-:W3:Y:S01]  /*1f90*/  LDCU UR4, c[0x0][0x3d4] ;  /* 0x00007a80ff0477ac */ /* 0x000ee20008000800 */
[----:B0-----:R-:W-:-:S04]  /*1fa0*/  IADD3 R2, P0, PT, R11, UR6, RZ ;  /* 0x000000060b027c10 */ /* 0x001fc8000ff1e0ff */
[C---:B------:R-:W-:Y:S02]  /*1fb0*/  IADD3.X R3, PT, PT, R10.reuse, UR7, RZ, P0, !PT ;  /* 0x000000070a037c10 */ /* 0x040fe400087fe4ff */
[C---:B-1----:R-:W-:Y:S02]  /*1fc0*/  IADD3 R8, P0, PT, R11.reuse, UR12, RZ ;  /* 0x0000000c0b087c10 */ /* 0x042fe4000ff1e0ff */
[C---:B------:R-:W-:Y:S02]  /*1fd0*/  IADD3 R12, P1, PT, R11.reuse, UR14, RZ ;  /* 0x0000000e0b0c7c10 */ /* 0x040fe4000ff3e0ff */
[----:B--2---:R-:W-:Y:S01]  /*1fe0*/  IADD3 R14, P2, PT, R11, UR8, RZ ;  /* 0x000000080b0e7c10 */ /* 0x004fe2000ff5e0ff */
[----:B---3--:R-:W-:Y:S01]  /*1ff0*/  FFMA R35, R35, UR4, R0 ;  /* 0x0000000423237c23 */ /* 0x008fe20008000000 */
[C---:B------:R-:W-:Y:S02]  /*2000*/  IADD3.X R9, PT, PT, R10.reuse, UR13, RZ, P0, !PT ;  /* 0x0000000d0a097c10 */ /* 0x040fe400087fe4ff */
[----:B------:R-:W-:-:S02]  /*2010*/  IADD3.X R13, PT, PT, R10, UR15, RZ, P1, !PT ;  /* 0x0000000f0a0d7c10 */ /* 0x000fc40008ffe4ff */
[----:B------:R-:W-:Y:S01]  /*2020*/  IADD3.X R15, PT, PT, R10, UR9, RZ, P2, !PT ;  /* 0x000000090a0f7c10 */ /* 0x000fe200097fe4ff */
[----:B------:R-:W-:Y:S04]  /*2030*/  STG.E desc[UR10][R2.64], R35 ;  /* 0x0000002302007986 */ /* 0x000fe8000c10190a */
[----:B------:R-:W-:Y:S04]  /*2040*/  STG.E desc[UR10][R8.64], R5 ;  /* 0x0000000508007986 */ /* 0x000fe8000c10190a */
[----:B------:R-:W-:Y:S04]  /*2050*/  STG.E desc[UR10][R12.64], R7 ;  /* 0x000000070c007986 */ /* 0x000fe8000c10190a */
[----:B------:R-:W-:Y:S01]  /*2060*/  STG.E desc[UR10][R14.64], R4 ;  /* 0x000000040e007986 */ /* 0x000fe2000c10190a */
[----:B------:R-:W-:Y:S05]  /*2070*/  EXIT ;  /* 0x000000000000794d */ /* 0x000fea0003800000 */
        .weak           $__internal_0_$__cuda_sm20_rcp_rn_f32_slowpath
        .type           $__internal_0_$__cuda_sm20_rcp_rn_f32_slowpath,@function
        .size           $__internal_0_$__cuda_sm20_rcp_rn_f32_slowpath,($__internal_1_$__cuda_sm20_sqrt_rn_f32_slowpath - $__internal_0_$__cuda_sm20_rcp_rn_f32_slowpath)
$__internal_0_$__cuda_sm20_rcp_rn_f32_slowpath:
[----:B------:R-:W-:Y:S01]  /*2080*/  IMAD.SHL.U32 R8, R6, 0x2, RZ ;  /* 0x0000000206087824 */ /* 0x000fe200078e00ff */
[----:B------:R-:W-:Y:S04]  /*2090*/  BSSY.RECONVERGENT B1, `(.L_x_51) ;  /* 0x0000030000017945 */ /* 0x000fe80003800200 */
[----:B------:R-:W-:-:S04]  /*20a0*/  SHF.R.U32.HI R8, RZ, 0x18, R8 ;  /* 0x00000018ff087819 */ /* 0x000fc80000011608 */
[----:B------:R-:W-:-:S13]  /*20b0*/  ISETP.NE.U32.AND P1, PT, R8, RZ, PT ;  /* 0x000000ff0800720c */ /* 0x000fda0003f25070 */
[----:B------:R-:W-:Y:S05]  /*20c0*/  @P1 BRA `(.L_x_52) ;  /* 0x0000000000281947 */ /* 0x000fea0003800000 */
[----:B------:R-:W-:-:S05]  /*20d0*/  IMAD.SHL.U32 R8, R6, 0x2, RZ ;  /* 0x0000000206087824 */ /* 0x000fca00078e00ff */
[----:B------:R-:W-:-:S13]  /*20e0*/  ISETP.NE.AND P1, PT, R8, RZ, PT ;  /* 0x000000ff0800720c */ /* 0x000fda0003f25270 */
[----:B------:R-:W-:Y:S01]  /*20f0*/  @P1 FFMA R39, R6, 1.84467440737095516160e+19, RZ ;  /* 0x5f80000006271823 */ /* 0x000fe200000000ff */
[----:B------:R-:W-:Y:S08]  /*2100*/  @!P1 MUFU.RCP R9, R6 ;  /* 0x0000000600099308 */ /* 0x000ff00000001000 */
[----:B------:R-:W0:Y:S02]  /*2110*/  @P1 MUFU.RCP R8, R39 ;  /* 0x0000002700081308 */ /* 0x000e240000001000 */
[----:B0-----:R-:W-:-:S04]  /*2120*/  @P1 FFMA R42, R39, R8, -1 ;  /* 0xbf800000272a1423 */ /* 0x001fc80000000008 */
[----:B------:R-:W-:-:S04]  /*2130*/  @P1 FADD.FTZ R43, -R42, -RZ ;  /* 0x800000ff2a2b1221 */ /* 0x000fc80000010100 */
[----:B------:R-:W-:-:S04]  /*2140*/  @P1 FFMA R8, R8, R43, R8 ;  /* 0x0000002b08081223 */ /* 0x000fc80000000008 */
[----:B------:R-:W-:Y:S01]  /*2150*/  @P1 FFMA R9, R8, 1.84467440737095516160e+19, RZ ;  /* 0x5f80000008091823 */ /* 0x000fe200000000ff */
[----:B------:R-:W-:Y:S06]  /*2160*/  BRA `(.L_x_53) ;  /* 0x0000000000887947 */ /* 0x000fec0003800000 */
.L_x_52:
[----:B------:R-:W-:-:S04]  /*2170*/  IADD3 R9, PT, PT, R8, -0xfd, RZ ;  /* 0xffffff0308097810 */ /* 0x000fc80007ffe0ff */
[----:B------:R-:W-:-:S13]  /*2180*/  ISETP.GT.U32.AND P1, PT, R9, 0x1, PT ;  /* 0x000000010900780c */ /* 0x000fda0003f24070 */
[----:B------:R-:W-:Y:S05]  /*2190*/  @P1 BRA `(.L_x_54) ;  /* 0x0000000000781947 */ /* 0x000fea0003800000 */
[----:B------:R-:W-:Y:S01]  /*21a0*/  LOP3.LUT R39, R6, 0x7fffff, RZ, 0xc0, !PT ;  /* 0x007fffff06277812 */ /* 0x000fe200078ec0ff */
[----:B------:R-:W-:-:S03]  /*21b0*/  IMAD.MOV.U32 R46, RZ, RZ, 0x3 ;  /* 0x00000003ff2e7424 */ /* 0x000fc600078e00ff */
[----:B------:R-:W-:Y:S02]  /*21c0*/  LOP3.LUT R39, R39, 0x3f800000, RZ, 0xfc, !PT ;  /* 0x3f80000027277812 */ /* 0x000fe400078efcff */
[----:B------:R-:W-:Y:S02]  /*21d0*/  SHF.L.U32 R45, R46, R9, RZ ;  /* 0x000000092e2d7219 */ /* 0x000fe400000006ff */
[----:B------:R-:W0:Y:S02]  /*21e0*/  MUFU.RCP R42, R39 ;  /* 0x00000027002a7308 */ /* 0x000e240000001000 */
[----:B0-----:R-:W-:-:S04]  /*21f0*/  FFMA R43, R39, R42, -1 ;  /* 0xbf800000272b7423 */ /* 0x001fc8000000002a */
[----:B------:R-:W-:-:S04]  /*2200*/  FADD.FTZ R43, -R43, -RZ ;  /* 0x800000ff2b2b7221 */ /* 0x000fc80000010100 */
[CCC-:B------:R-:W-:Y:S01]  /*2210*/  FFMA.RM R44, R42.reuse, R43.reuse, R42.reuse ;  /* 0x0000002b2a2c7223 */ /* 0x1c0fe2000000402a */
[----:B------:R-:W-:-:S04]  /*2220*/  FFMA.RP R43, R42, R43, R42 ;  /* 0x0000002b2a2b7223 */ /* 0x000fc8000000802a */
[C---:B------:R-:W-:Y:S02]  /*2230*/  LOP3.LUT R42, R44.reuse, 0x7fffff, RZ, 0xc0, !PT ;  /* 0x007fffff2c2a7812 */ /* 0x040fe400078ec0ff */
[----:B------:R-:W-:Y:S02]  /*2240*/  FSETP.NEU.FTZ.AND P1, PT, R44, R43, PT ;  /* 0x0000002b2c00720b */ /* 0x000fe40003f3d000 */
[----:B------:R-:W-:Y:S02]  /*2250*/  LOP3.LUT R42, R42, 0x800000, RZ, 0xfc, !PT ;  /* 0x008000002a2a7812 */ /* 0x000fe400078efcff */
[----:B------:R-:W-:Y:S02]  /*2260*/  SEL R43, RZ, 0xffffffff, !P1 ;  /* 0xffffffffff2b7807 */ /* 0x000fe40004800000 */
[----:B------:R-:W-:-:S03]  /*2270*/  LOP3.LUT R44, R45, R42, RZ, 0xc0, !PT ;  /* 0x0000002a2d2c7212 */ /* 0x000fc600078ec0ff */
[----:B------:R-:W-:Y:S01]  /*2280*/  IMAD.MOV R43, RZ, RZ, -R43 ;  /* 0x000000ffff2b7224 */ /* 0x000fe200078e0a2b */
[----:B------:R-:W-:-:S04]  /*2290*/  SHF.R.U32.HI R44, RZ, R9, R44 ;  /* 0x00000009ff2c7219 */ /* 0x000fc8000001162c */
[----:B------:R-:W-:Y:S02]  /*22a0*/  LOP3.LUT P2, RZ, R43, R9, R42, 0xf8, !PT ;  /* 0x000000092bff7212 */ /* 0x000fe4000784f82a */
[C---:B------:R-:W-:Y:S02]  /*22b0*/  LOP3.LUT P1, RZ, R44.reuse, 0x1, RZ, 0xc0, !PT ;  /* 0x000000012cff7812 */ /* 0x040fe4000782c0ff */
[----:B------:R-:W-:-:S04]  /*22c0*/  LOP3.LUT P4, RZ, R44, 0x2, RZ, 0xc0, !PT ;  /* 0x000000022cff7812 */ /* 0x000fc8000788c0ff */
[----:B------:R-:W-:Y:S02]  /*22d0*/  PLOP3.LUT P1, PT, P1, P2, P4, 0xe0, 0x0 ;  /* 0x000000000000781c */ /* 0x000fe40000f25c40 */
[----:B------:R-:W-:Y:S02]  /*22e0*/  LOP3.LUT P2, RZ, R6, 0x7fffff, RZ, 0xc0, !PT ;  /* 0x007fffff06ff7812 */ /* 0x000fe4000784c0ff */
[----:B------:R-:W-:-:S05]  /*22f0*/  SEL R9, RZ, 0x1, !P1 ;  /* 0x00000001ff097807 */ /* 0x000fca0004800000 */
[----:B------:R-:W-:-:S05]  /*2300*/  IMAD.MOV R9, RZ, RZ, -R9 ;  /* 0x000000ffff097224 */ /* 0x000fca00078e0a09 */
[----:B------:R-:W-:Y:S02]  /*2310*/  ISETP.GE.AND P1, PT, R9, RZ, PT ;  /* 0x000000ff0900720c */ /* 0x000fe40003f26270 */
[----:B------:R-:W-:-:S04]  /*2320*/  IADD3 R9, PT, PT, R8, -0xfc, RZ ;  /* 0xffffff0408097810 */ /* 0x000fc80007ffe0ff */
[----:B------:R-:W-:-:S07]  /*2330*/  SHF.R.U32.HI R9, RZ, R9, R42 ;  /* 0x00000009ff097219 */ /* 0x000fce000001162a */
[----:B------:R-:W-:-:S04]  /*2340*/  @!P1 VIADD R9, R9, 0x1 ;  /* 0x0000000109099836 */ /* 0x000fc80000000000 */
[----:B------:R-:W-:-:S05]  /*2350*/  @!P2 IMAD.SHL.U32 R9, R9, 0x2, RZ ;  /* 0x000000020909a824 */ /* 0x000fca00078e00ff */
[----:B------:R-:W-:Y:S01]  /*2360*/  LOP3.LUT R9, R9, 0x80000000, R6, 0xf8, !PT ;  /* 0x8000000009097812 */ /* 0x000fe200078ef806 */
[----:B------:R-:W-:Y:S06]  /*2370*/  BRA `(.L_x_53) ;  /* 0x0000000000047947 */ /* 0x000fec0003800000 */
.L_x_54:
[----:B------:R0:W1:Y:S02]  /*2380*/  MUFU.RCP R9, R6 ;  /* 0x0000000600097308 */ /* 0x0000640000001000 */
.L_x_53:
[----:B------:R-:W-:Y:S05]  /*2390*/  BSYNC.RECONVERGENT B1 ;  /* 0x0000000000017941 */ /* 0x000fea0003800200 */
.L_x_51:
[----:B01----:R-:W-:Y:S01]  /*23a0*/  IMAD.MOV.U32 R6, RZ, RZ, R9 ;  /* 0x000000ffff067224 */ /* 0x003fe200078e0009 */
[----:B------:R-:W-:Y:S01]  /*23b0*/  MOV R8, R38 ;  /* 0x0000002600087202 */ /* 0x000fe20000000f00 */
[----:B------:R-:W-:-:S04]  /*23c0*/  IMAD.MOV.U32 R9, RZ, RZ, 0x0 ;  /* 0x00000000ff097424 */ /* 0x000fc800078e00ff */
[----:B------:R-:W-:Y:S05]  /*23d0*/  RET.REL.NODEC R8 `(primal_dual_for_total_variation_3D) ;  /* 0xffffffdc08087950 */ /* 0x000fea0003c3ffff */
        .weak           $__internal_1_$__cuda_sm20_sqrt_rn_f32_slowpath
        .type           $__internal_1_$__cuda_sm20_sqrt_rn_f32_slowpath,@function
        .size           $__internal_1_$__cuda_sm20_sqrt_rn_f32_slowpath,($__internal_2_$__cuda_sm3x_div_rn_noftz_f32_slowpath - $__internal_1_$__cuda_sm20_sqrt_rn_f32_slowpath)
$__internal_1_$__cuda_sm20_sqrt_rn_f32_slowpath:
[----:B------:R-:W-:-:S13]  /*23e0*/  LOP3.LUT P1, RZ, R6, 0x7fffffff, RZ, 0xc0, !PT ;  /* 0x7fffffff06ff7812 */ /* 0x000fda000782c0ff */
[----:B------:R-:W-:Y:S01]  /*23f0*/  @!P1 IMAD.MOV.U32 R8, RZ, RZ, R6 ;  /* 0x000000ffff089224 */ /* 0x000fe200078e0006 */
[----:B------:R-:W-:Y:S06]  /*2400*/  @!P1 BRA `(.L_x_55) ;  /* 0x0000000000409947 */ /* 0x000fec0003800000 */
[----:B------:R-:W-:-:S13]  /*2410*/  FSETP.GEU.FTZ.AND P1, PT, R6, RZ, PT ;  /* 0x000000ff0600720b */ /* 0x000fda0003f3e000 */
[----:B------:R-:W-:Y:S01]  /*2420*/  @!P1 IMAD.MOV.U32 R8, RZ, RZ, 0x7fffffff ;  /* 0x7fffffffff089424 */ /* 0x000fe200078e00ff */
[----:B------:R-:W-:Y:S06]  /*2430*/  @!P1 BRA `(.L_x_55) ;  /* 0x0000000000349947 */ /* 0x000fec0003800000 */
[----:B------:R-:W-:-:S13]  /*2440*/  FSETP.GTU.FTZ.AND P1, PT, |R6|, +INF , PT ;  /* 0x7f8000000600780b */ /* 0x000fda0003f3c200 */
[----:B------:R-:W-:Y:S01]  /*2450*/  @P1 FADD.FTZ R8, R6, 1 ;  /* 0x3f80000006081421 */ /* 0x000fe20000010000 */
[----:B------:R-:W-:Y:S06]  /*2460*/  @P1 BRA `(.L_x_55) ;  /* 0x0000000000281947 */ /* 0x000fec0003800000 */
[----:B------:R-:W-:-:S13]  /*2470*/  FSETP.NEU.FTZ.AND P1, PT, |R6|, +INF , PT ;  /* 0x7f8000000600780b */ /* 0x000fda0003f3d200 */
[----:B------:R-:W-:-:S04]  /*2480*/  @P1 FFMA R9, R6, 1.84467440737095516160e+19, RZ ;  /* 0x5f80000006091823 */ /* 0x000fc800000000ff */
[----:B------:R-:W0:Y:S02]  /*2490*/  @P1 MUFU.RSQ R8, R9 ;  /* 0x0000000900081308 */ /* 0x000e240000001400 */
[----:B0-----:R-:W-:Y:S01]  /*24a0*/  @P1 FMUL.FTZ R38, R9, R8 ;  /* 0x0000000809261220 */ /* 0x001fe20000410000 */
[----:B------:R-:W-:Y:S01]  /*24b0*/  @P1 FMUL.FTZ R42, R8, 0.5 ;  /* 0x3f000000082a1820 */ /* 0x000fe20000410000 */
[----:B------:R-:W-:Y:S02]  /*24c0*/  @!P1 MOV R8, R6 ;  /* 0x0000000600089202 */ /* 0x000fe40000000f00 */
[----:B------:R-:W-:-:S04]  /*24d0*/  @P1 FADD.FTZ R39, -R38, -RZ ;  /* 0x800000ff26271221 */ /* 0x000fc80000010100 */
[----:B------:R-:W-:-:S04]  /*24e0*/  @P1 FFMA R39, R38, R39, R9 ;  /* 0x0000002726271223 */ /* 0x000fc80000000009 */
[----:B------:R-:W-:-:S04]  /*24f0*/  @P1 FFMA R39, R39, R42, R38 ;  /* 0x0000002a27271223 */ /* 0x000fc80000000026 */
[----:B------:R-:W-:-:S07]  /*2500*/  @P1 FMUL.FTZ R8, R39, 2.3283064365386962891e-10 ;  /* 0x2f80000027081820 */ /* 0x000fce0000410000 */
.L_x_55:
[----:B------:R-:W-:Y:S02]  /*2510*/  IMAD.MOV.U32 R6, RZ, RZ, R8 ;  /* 0x000000ffff067224 */ /* 0x000fe400078e0008 */
[----:B------:R-:W-:Y:S02]  /*2520*/  IMAD.MOV.U32 R8, RZ, RZ, R43 ;  /* 0x000000ffff087224 */ /* 0x000fe400078e002b */
[----:B------:R-:W-:-:S04]  /*2530*/  IMAD.MOV.U32 R9, RZ, RZ, 0x0 ;  /* 0x00000000ff097424 */ /* 0x000fc800078e00ff */
[----:B------:R-:W-:Y:S05]  /*2540*/  RET.REL.NODEC R8 `(primal_dual_for_total_variation_3D) ;  /* 0xffffffd808ac7950 */ /* 0x000fea0003c3ffff */
        .weak           $__internal_2_$__cuda_sm3x_div_rn_noftz_f32_slowpath
        .type           $__internal_2_$__cuda_sm3x_div_rn_noftz_f32_slowpath,@function
        .size           $__internal_2_$__cuda_sm3x_div_rn_noftz_f32_slowpath,(.L_x_70 - $__internal_2_$__cuda_sm3x_div_rn_noftz_f32_slowpath)
$__internal_2_$__cuda_sm3x_div_rn_noftz_f32_slowpath:
[----:B------:R-:W-:Y:S01]  /*2550*/  SHF.R.U32.HI R42, RZ, 0x17, R9 ;  /* 0x00000017ff2a7819 */ /* 0x000fe20000011609 */
[----:B------:R-:W-:Y:S01]  /*2560*/  BSSY.RECONVERGENT B0, `(.L_x_56) ;  /* 0x0000063000007945 */ /* 0x000fe20003800200 */
[----:B------:R-:W-:Y:S02]  /*2570*/  SHF.R.U32.HI R44, RZ, 0x17, R6 ;  /* 0x00000017ff2c7819 */ /* 0x000fe40000011606 */
[----:B------:R-:W-:Y:S02]  /*2580*/  LOP3.LUT R42, R42, 0xff, RZ, 0xc0, !PT ;  /* 0x000000ff2a2a7812 */ /* 0x000fe400078ec0ff */
[----:B------:R-:W-:Y:S02]  /*2590*/  LOP3.LUT R44, R44, 0xff, RZ, 0xc0, !PT ;  /* 0x000000ff2c2c7812 */ /* 0x000fe400078ec0ff */
[----:B------:R-:W-:-:S03]  /*25a0*/  IADD3 R43, PT, PT, R42, -0x1, RZ ;  /* 0xffffffff2a2b7810 */ /* 0x000fc60007ffe0ff */
[----:B------:R-:W-:Y:S01]  /*25b0*/  VIADD R45, R44, 0xffffffff ;  /* 0xffffffff2c2d7836 */ /* 0x000fe20000000000 */
[----:B------:R-:W-:-:S04]  /*25c0*/  ISETP.GT.U32.AND P1, PT, R43, 0xfd, PT ;  /* 0x000000fd2b00780c */ /* 0x000fc80003f24070 */
[----:B------:R-:W-:-:S13]  /*25d0*/  ISETP.GT.U32.OR P1, PT, R45, 0xfd, P1 ;  /* 0x000000fd2d00780c */ /* 0x000fda0000f24470 */
[----:B------:R-:W-:Y:S01]  /*25e0*/  @!P1 IMAD.MOV.U32 R43, RZ, RZ, RZ ;  /* 0x000000ffff2b9224 */ /* 0x000fe200078e00ff */
[----:B------:R-:W-:Y:S06]  /*25f0*/  @!P1 BRA `(.L_x_57) ;  /* 0x0000000000609947 */ /* 0x000fec0003800000 */
[----:B------:R-:W-:Y:S02]  /*2600*/  FSETP.GTU.FTZ.AND P1, PT, |R6|, +INF , PT ;  /* 0x7f8000000600780b */ /* 0x000fe40003f3c200 */
[----:B------:R-:W-:-:S04]  /*2610*/  FSETP.GTU.FTZ.AND P2, PT, |R9|, +INF , PT ;  /* 0x7f8000000900780b */ /* 0x000fc80003f5c200 */
[----:B------:R-:W-:-:S13]  /*2620*/  PLOP3.LUT P1, PT, P1, P2, PT, 0xf8, 0x8f ;  /* 0x00000000008f781c */ /* 0x000fda0000f25f70 */
[----:B------:R-:W-:Y:S05]  /*2630*/  @P1 BRA `(.L_x_58) ;  /* 0x0000000400501947 */ /* 0x000fea0003800000 */
[----:B------:R-:W-:-:S13]  /*2640*/  LOP3.LUT P1, RZ, R9, 0x7fffffff, R6, 0xc8, !PT ;  /* 0x7fffffff09ff7812 */ /* 0x000fda000782c806 */
[----:B------:R-:W-:Y:S05]  /*2650*/  @!P1 BRA `(.L_x_59) ;  /* 0x0000000400409947 */ /* 0x000fea0003800000 */
[C---:B------:R-:W-:Y:S02]  /*2660*/  FSETP.NEU.FTZ.AND P2, PT, |R6|.reuse, +INF , PT ;  /* 0x7f8000000600780b */ /* 0x040fe40003f5d200 */
[----:B------:R-:W-:Y:S02]  /*2670*/  FSETP.NEU.FTZ.AND P4, PT, |R9|, +INF , PT ;  /* 0x7f8000000900780b */ /* 0x000fe40003f9d200 */
[----:B------:R-:W-:-:S11]  /*2680*/  FSETP.NEU.FTZ.AND P1, PT, |R6|, +INF , PT ;  /* 0x7f8000000600780b */ /* 0x000fd60003f3d200 */
[----:B------:R-:W-:Y:S05]  /*2690*/  @!P4 BRA !P2, `(.L_x_59) ;  /* 0x000000040030c947 */ /* 0x000fea0005000000 */
[----:B------:R-:W-:-:S04]  /*26a0*/  LOP3.LUT P2, RZ, R6, 0x7fffffff, RZ, 0xc0, !PT ;  /* 0x7fffffff06ff7812 */ /* 0x000fc8000784c0ff */
[----:B------:R-:W-:-:S13]  /*26b0*/  PLOP3.LUT P2, PT, P4, P2, PT, 0x2f, 0xf2 ;  /* 0x0000000000f2781c */ /* 0x000fda0002744577 */
[----:B------:R-:W-:Y:S05]  /*26c0*/  @P2 BRA `(.L_x_60) ;  /* 0x00000004001c2947 */ /* 0x000fea0003800000 */
[----:B------:R-:W-:-:S04]  /*26d0*/  LOP3.LUT P2, RZ, R9, 0x7fffffff, RZ, 0xc0, !PT ;  /* 0x7fffffff09ff7812 */ /* 0x000fc8000784c0ff */
[----:B------:R-:W-:-:S13]  /*26e0*/  PLOP3.LUT P1, PT, P1, P2, PT, 0x2f, 0xf2 ;  /* 0x0000000000f2781c */ /* 0x000fda0000f24577 */
[----:B------:R-:W-:Y:S05]  /*26f0*/  @P1 BRA `(.L_x_61) ;  /* 0x0000000400041947 */ /* 0x000fea0003800000 */
[----:B------:R-:W-:Y:S02]  /*2700*/  ISETP.GE.AND P1, PT, R45, RZ, PT ;  /* 0x000000ff2d00720c */ /* 0x000fe40003f26270 */
[----:B------:R-:W-:-:S04]  /*2710*/  IADD3 R43, PT, PT, R42, -0x1, RZ ;  /* 0xffffffff2a2b7810 */ /* 0x000fc80007ffe0ff */
[----:B------:R-:W-:-:S07]  /*2720*/  ISETP.GE.AND P2, PT, R43, RZ, PT ;  /* 0x000000ff2b00720c */ /* 0x000fce0003f46270 */
[----:B------:R-:W-:Y:S02]  /*2730*/  @P1 IMAD.MOV.U32 R43, RZ, RZ, RZ ;  /* 0x000000ffff2b1224 */ /* 0x000fe400078e00ff */
[----:B------:R-:W-:Y:S01]  /*2740*/  @!P1 FFMA R6, R6, 1.84467440737095516160e+19, RZ ;  /* 0x5f80000006069823 */ /* 0x000fe200000000ff */
[----:B------:R-:W-:-:S03]  /*2750*/  @!P1 IMAD.MOV.U32 R43, RZ, RZ, -0x40 ;  /* 0xffffffc0ff2b9424 */ /* 0x000fc600078e00ff */
[----:B------:R-:W-:Y:S02]  /*2760*/  @!P2 FFMA R9, R9, 1.84467440737095516160e+19, RZ ;  /* 0x5f8000000909a823 */ /* 0x000fe400000000ff */
[----:B------:R-:W-:-:S07]  /*2770*/  @!P2 IADD3 R43, PT, PT, R43, 0x40, RZ ;  /* 0x000000402b2ba810 */ /* 0x000fce0007ffe0ff */
.L_x_57:
[----:B------:R-:W-:Y:S01]  /*2780*/  LEA R46, R42, 0xc0800000, 0x17 ;  /* 0xc08000002a2e7811 */ /* 0x000fe200078eb8ff */
[----:B------:R-:W-:Y:S04]  /*2790*/  BSSY.RECONVERGENT B1, `(.L_x_62) ;  /* 0x0000036000017945 */ /* 0x000fe80003800200 */
[----:B------:R-:W-:Y:S02]  /*27a0*/  IMAD.IADD R46, R9, 0x1, -R46 ;  /* 0x00000001092e7824 */ /* 0x000fe400078e0a2e */
[----:B------:R-:W-:Y:S02]  /*27b0*/  VIADD R9, R44, 0xffffff81 ;  /* 0xffffff812c097836 */ /* 0x000fe40000000000 */
[----:B------:R-:W0:Y:S01]  /*27c0*/  MUFU.RCP R48, R46 ;  /* 0x0000002e00307308 */ /* 0x000e220000001000 */
[----:B------:R-:W-:Y:S01]  /*27d0*/  FADD.FTZ R45, -R46, -RZ ;  /* 0x800000ff2e2d7221 */ /* 0x000fe20000010100 */
[C---:B------:R-:W-:Y:S01]  /*27e0*/  IMAD R6, R9.reuse, -0x800000, R6 ;  /* 0xff80000009067824 */ /* 0x040fe200078e0206 */
[----:B------:R-:W-:-:S04]  /*27f0*/  IADD3 R42, PT, PT, R9, 0x7f, -R42 ;  /* 0x0000007f092a7810 */ /* 0x000fc80007ffe82a */
[----:B------:R-:W-:Y:S01]  /*2800*/  IADD3 R42, PT, PT, R42, R43, RZ ;  /* 0x0000002b2a2a7210 */ /* 0x000fe20007ffe0ff */
[----:B0-----:R-:W-:-:S04]  /*2810*/  FFMA R47, R48, R45, 1 ;  /* 0x3f800000302f7423 */ /* 0x001fc8000000002d */
[----:B------:R-:W-:-:S04]  /*2820*/  FFMA R47, R48, R47, R48 ;  /* 0x0000002f302f7223 */ /* 0x000fc80000000030 */
[----:B------:R-:W-:-:S04]  /*2830*/  FFMA R44, R6, R47, RZ ;  /* 0x0000002f062c7223 */ /* 0x000fc800000000ff */
[----:B------:R-:W-:-:S04]  /*2840*/  FFMA R48, R45, R44, R6 ;  /* 0x0000002c2d307223 */ /* 0x000fc80000000006 */
[----:B------:R-:W-:-:S04]  /*2850*/  FFMA R44, R47, R48, R44 ;  /* 0x000000302f2c7223 */ /* 0x000fc8000000002c */
[----:B------:R-:W-:-:S04]  /*2860*/  FFMA R45, R45, R44, R6 ;  /* 0x0000002c2d2d7223 */ /* 0x000fc80000000006 */
[----:B------:R-:W-:-:S05]  /*2870*/  FFMA R6, R47, R45, R44 ;  /* 0x0000002d2f067223 */ /* 0x000fca000000002c */
[----:B------:R-:W-:-:S04]  /*2880*/  SHF.R.U32.HI R9, RZ, 0x17, R6 ;  /* 0x00000017ff097819 */ /* 0x000fc80000011606 */
[----:B------:R-:W-:-:S05]  /*2890*/  LOP3.LUT R9, R9, 0xff, RZ, 0xc0, !PT ;  /* 0x000000ff09097812 */ /* 0x000fca00078ec0ff */
[----:B------:R-:W-:-:S04]  /*28a0*/  IMAD.IADD R9, R9, 0x1, R42 ;  /* 0x0000000109097824 */ /* 0x000fc800078e022a */
[----:B------:R-:W-:-:S05]  /*28b0*/  VIADD R43, R9, 0xffffffff ;  /* 0xffffffff092b7836 */ /* 0x000fca0000000000 */
[----:B------:R-:W-:-:S13]  /*28c0*/  ISETP.GE.U32.AND P1, PT, R43, 0xfe, PT ;  /* 0x000000fe2b00780c */ /* 0x000fda0003f26070 */
[----:B------:R-:W-:Y:S05]  /*28d0*/  @!P1 BRA `(.L_x_63) ;  /* 0x0000000000809947 */ /* 0x000fea0003800000 */
[----:B------:R-:W-:-:S13]  /*28e0*/  ISETP.GT.AND P1, PT, R9, 0xfe, PT ;  /* 0x000000fe0900780c */ /* 0x000fda0003f24270 */
[----:B------:R-:W-:Y:S05]  /*28f0*/  @P1 BRA `(.L_x_64) ;  /* 0x00000000006c1947 */ /* 0x000fea0003800000 */
[----:B------:R-:W-:-:S13]  /*2900*/  ISETP.GE.AND P1, PT, R9, 0x1, PT ;  /* 0x000000010900780c */ /* 0x000fda0003f26270 */
[----:B------:R-:W-:Y:S05]  /*2910*/  @P1 BRA `(.L_x_65) ;  /* 0x0000000000741947 */ /* 0x000fea0003800000 */
[----:B------:R-:W-:Y:S02]  /*2920*/  ISETP.GE.AND P1, PT, R9, -0x18, PT ;  /* 0xffffffe80900780c */ /* 0x000fe40003f26270 */
[----:B------:R-:W-:-:S11]  /*2930*/  LOP3.LUT R6, R6, 0x80000000, RZ, 0xc0, !PT ;  /* 0x8000000006067812 */ /* 0x000fd600078ec0ff */
[----:B------:R-:W-:Y:S05]  /*2940*/  @!P1 BRA `(.L_x_65) ;  /* 0x0000000000689947 */ /* 0x000fea0003800000 */
[-CC-:B------:R-:W-:Y:S01]  /*2950*/  FFMA.RZ R42, R47, R45.reuse, R44.reuse ;  /* 0x0000002d2f2a7223 */ /* 0x180fe2000000c02c */
[C---:B------:R-:W-:Y:S02]  /*2960*/  ISETP.NE.AND P4, PT, R9.reuse, RZ, PT ;  /* 0x000000ff0900720c */ /* 0x040fe40003f85270 */
[----:B------:R-:W-:Y:S02]  /*2970*/  ISETP.NE.AND P2, PT, R9, RZ, PT ;  /* 0x000000ff0900720c */ /* 0x000fe40003f45270 */
[----:B------:R-:W-:Y:S01]  /*2980*/  LOP3.LUT R43, R42, 0x7fffff, RZ, 0xc0, !PT ;  /* 0x007fffff2a2b7812 */ /* 0x000fe200078ec0ff */
[CCC-:B------:R-:W-:Y:S01]  /*2990*/  FFMA.RP R42, R47.reuse, R45.reuse, R44.reuse ;  /* 0x0000002d2f2a7223 */ /* 0x1c0fe2000000802c */
[----:B------:R-:W-:Y:S01]  /*29a0*/  FFMA.RM R45, R47, R45, R44 ;  /* 0x0000002d2f2d7223 */ /* 0x000fe2000000402c */
[----:B------:R-:W-:Y:S01]  /*29b0*/  IADD3 R44, PT, PT, R9, 0x20, RZ ;  /* 0x00000020092c7810 */ /* 0x000fe20007ffe0ff */
[----:B------:R-:W-:Y:S01]  /*29c0*/  IMAD.MOV R9, RZ, RZ, -R9 ;  /* 0x000000ffff097224 */ /* 0x000fe200078e0a09 */
[----:B------:R-:W-:-:S02]  /*29d0*/  LOP3.LUT R43, R43, 0x800000, RZ, 0xfc, !PT ;  /* 0x008000002b2b7812 */ /* 0x000fc400078efcff */
[----:B------:R-:W-:Y:S02]  /*29e0*/  FSETP.NEU.FTZ.AND P1, PT, R42, R45, PT ;  /* 0x0000002d2a00720b */ /* 0x000fe40003f3d000 */
[----:B------:R-:W-:Y:S02]  /*29f0*/  SHF.L.U32 R44, R43, R44, RZ ;  /* 0x0000002c2b2c7219 */ /* 0x000fe400000006ff */
[----:B------:R-:W-:Y:S02]  /*2a00*/  SEL R42, R9, RZ, P4 ;  /* 0x000000ff092a7207 */ /* 0x000fe40002000000 */
[----:B------:R-:W-:Y:S02]  /*2a10*/  ISETP.NE.AND P2, PT, R44, RZ, P2 ;  /* 0x000000ff2c00720c */ /* 0x000fe40001745270 */
[----:B------:R-:W-:Y:S02]  /*2a20*/  SHF.R.U32.HI R42, RZ, R42, R43 ;  /* 0x0000002aff2a7219 */ /* 0x000fe4000001162b */
[----:B------:R-:W-:-:S02]  /*2a30*/  PLOP3.LUT P1, PT, P1, P2, PT, 0xf8, 0x8f ;  /* 0x00000000008f781c */ /* 0x000fc40000f25f70 */
[----:B------:R-:W-:Y:S02]  /*2a40*/  SHF.R.U32.HI R44, RZ, 0x1, R42 ;  /* 0x00000001ff2c7819 */ /* 0x000fe4000001162a */
[----:B------:R-:W-:-:S04]  /*2a50*/  SEL R9, RZ, 0x1, !P1 ;  /* 0x00000001ff097807 */ /* 0x000fc80004800000 */
[----:B------:R-:W-:-:S04]  /*2a60*/  LOP3.LUT R9, R9, 0x1, R44, 0xf8, !PT ;  /* 0x0000000109097812 */ /* 0x000fc800078ef82c */
[----:B------:R-:W-:-:S05]  /*2a70*/  LOP3.LUT R9, R9, R42, RZ, 0xc0, !PT ;  /* 0x0000002a09097212 */ /* 0x000fca00078ec0ff */
[----:B------:R-:W-:-:S05]  /*2a80*/  IMAD.IADD R9, R44, 0x1, R9 ;  /* 0x000000012c097824 */ /* 0x000fca00078e0209 */
[----:B------:R-:W-:Y:S01]  /*2a90*/  LOP3.LUT R6, R9, R6, RZ, 0xfc, !PT ;  /* 0x0000000609067212 */ /* 0x000fe200078efcff */
[----:B------:R-:W-:Y:S06]  /*2aa0*/  BRA `(.L_x_65) ;  /* 0x0000000000107947 */ /* 0x000fec0003800000 */
.L_x_64:
[----:B------:R-:W-:-:S04]  /*2ab0*/  LOP3.LUT R6, R6, 0x80000000, RZ, 0xc0, !PT ;  /* 0x8000000006067812 */ /* 0x000fc800078ec0ff */
[----:B------:R-:W-:Y:S01]  /*2ac0*/  LOP3.LUT R6, R6, 0x7f800000, RZ, 0xfc, !PT ;  /* 0x7f80000006067812 */ /* 0x000fe200078efcff */
[----:B------:R-:W-:Y:S06]  /*2ad0*/  BRA `(.L_x_65) ;  /* 0x0000000000047947 */ /* 0x000fec0003800000 */
.L_x_63:
[----:B------:R-:W-:-:S07]  /*2ae0*/  LEA R6, R42, R6, 0x17 ;  /* 0x000000062a067211 */ /* 0x000fce00078eb8ff */
.L_x_65:
[----:B------:R-:W-:Y:S05]  /*2af0*/  BSYNC.RECONVERGENT B1 ;  /* 0x0000000000017941 */ /* 0x000fea0003800200 */
.L_x_62:
[----:B------:R-:W-:Y:S05]  /*2b00*/  BRA `(.L_x_66) ;  /* 0x0000000000207947 */ /* 0x000fea0003800000 */
.L_x_61:
[----:B------:R-:W-:-:S04]  /*2b10*/  LOP3.LUT R6, R9, 0x80000000, R6, 0x48, !PT ;  /* 0x8000000009067812 */ /* 0x000fc800078e4806 */
[----:B------:R-:W-:Y:S01]  /*2b20*/  LOP3.LUT R6, R6, 0x7f800000, RZ, 0xfc, !PT ;  /* 0x7f80000006067812 */ /* 0x000fe200078efcff */
[----:B------:R-:W-:Y:S06]  /*2b30*/  BRA `(.L_x_66) ;  /* 0x0000000000147947 */ /* 0x000fec0003800000 */
.L_x_60:
[----:B------:R-:W-:Y:S01]  /*2b40*/  LOP3.LUT R6, R9, 0x80000000, R6, 0x48, !PT ;  /* 0x8000000009067812 */ /* 0x000fe200078e4806 */
[----:B------:R-:W-:Y:S06]  /*2b50*/  BRA `(.L_x_66) ;  /* 0x00000000000c7947 */ /* 0x000fec0003800000 */
.L_x_59:
[----:B------:R-:W0:Y:S01]  /*2b60*/  MUFU.RSQ R6, -QNAN ;  /* 0xffc0000000067908 */ /* 0x000e220000001400 */
[----:B------:R-:W-:Y:S05]  /*2b70*/  BRA `(.L_x_66) ;  /* 0x0000000000047947 */ /* 0x000fea0003800000 */
.L_x_58:
[----:B------:R-:W-:-:S07]  /*2b80*/  FADD.FTZ R6, R6, R9 ;  /* 0x0000000906067221 */ /* 0x000fce0000010000 */
.L_x_66:
[----:B------:R-:W-:Y:S05]  /*2b90*/  BSYNC.RECONVERGENT B0 ;  /* 0x0000000000007941 */ /* 0x000fea0003800200 */
.L_x_56:
[----:B------:R-:W-:-:S04]  /*2ba0*/  IMAD.MOV.U32 R9, RZ, RZ, 0x0 ;  /* 0x00000000ff097424 */ /* 0x000fc800078e00ff */
[----:B0-----:R-:W-:Y:S05]  /*2bb0*/  RET.REL.NODEC R8 `(primal_dual_for_total_variation_3D) ;  /* 0xffffffd408107950 */ /* 0x001fea0003c3ffff */
.L_x_67:
        /* <DEDUP_REMOVED lines=12> */
.L_x_70:


//--------------------- .nv.shared.reserved.0     --------------------------
	.section	.nv.shared.reserved.0,"aw",@nobits
	.weak		__nv_reservedSMEM_offset_0_alias
	.size		__nv_reservedSMEM_offset_0_alias, 0, 64
	.other		__nv_reservedSMEM_offset_0_alias,@"STO_CUDA_RESERVED_SHARED STV_DEFAULT"
__nv_reservedSMEM_offset_0_alias:
	.zero		0
	.zero		64


//--------------------- .nv.constant0.primal_dual_for_total_variation_2D --------------------------
	.section	.nv.constant0.primal_dual_for_total_variation_2D,"a",@progbits
	.sectionflags	@""
	.align	4
.nv.constant0.primal_dual_for_total_variation_2D:
	.zero		917


//--------------------- .nv.constant0.primal_dual_for_total_variation_3D --------------------------
	.section	.nv.constant0.primal_dual_for_total_variation_3D,"a",@progbits
	.sectionflags	@""
	.align	4
.nv.constant0.primal_dual_for_total_variation_3D:
	.zero		1004


//--------------------- SYMBOLS --------------------------

	.type		.nv.reservedSmem.offset0,@object
	.size		.nv.reservedSmem.offset0,0x4
